// auto-generated by cutlass_sweep.gemm — config: {"arch": "sm_100", "cluster_m": 1, "cluster_n": 1, "dtype": "e4m3", "dtype_b": "e4m3", "layout": "nt", "stages": 0, "tile_k": 256, "tile_m": 128, "tile_n": 112}
#include "cutlass/cutlass.h"
#include "cutlass/gemm/collective/collective_builder.hpp"
#include "cutlass/gemm/device/gemm_universal_adapter.h"
#include "cutlass/gemm/kernel/gemm_universal.hpp"
#include "cutlass/epilogue/collective/collective_builder.hpp"

using ElemA = cutlass::float_e4m3_t;
using ElemB = cutlass::float_e4m3_t;
using ElemCD = cutlass::float_e4m3_t;
using Acc  = float;
using TileShape    = cute::Shape<cute::_128, cute::_112, cute::_256>;
using ClusterShape = cute::Shape<cute::_1, cute::_1, cute::_1>;

using CollectiveEpilogue = typename cutlass::epilogue::collective::CollectiveBuilder<
    cutlass::arch::Sm100, cutlass::arch::OpClassTensorOp,
    TileShape, ClusterShape,
    cutlass::epilogue::collective::EpilogueTileAuto,
    Acc, Acc,
    ElemCD, cutlass::layout::RowMajor, 128 / cutlass::sizeof_bits<ElemCD>::value,
    ElemCD, cutlass::layout::RowMajor, 128 / cutlass::sizeof_bits<ElemCD>::value,
    cutlass::epilogue::collective::EpilogueScheduleAuto
  >::CollectiveOp;

using CollectiveMainloop = typename cutlass::gemm::collective::CollectiveBuilder<
    cutlass::arch::Sm100, cutlass::arch::OpClassTensorOp,
    ElemA, cutlass::layout::RowMajor, 128 / cutlass::sizeof_bits<ElemA>::value,
    ElemB, cutlass::layout::ColumnMajor, 128 / cutlass::sizeof_bits<ElemB>::value,
    Acc,
    TileShape, ClusterShape,
    cutlass::gemm::collective::StageCountAutoCarveout<static_cast<int>(sizeof(typename CollectiveEpilogue::SharedStorage))>,
    cutlass::gemm::collective::KernelScheduleAuto
  >::CollectiveOp;

using GemmKernel = cutlass::gemm::kernel::GemmUniversal<
    cute::Shape<int,int,int,int>,
    CollectiveMainloop,
    CollectiveEpilogue
>;
using Gemm = cutlass::gemm::device::GemmUniversalAdapter<GemmKernel>;

// Force the device kernel symbol into the cubin without needing a host main.
auto* _anchor = &cutlass::device_kernel<GemmKernel>;


// ===== COMPILED SASS (sm_100a) =====

	.target	sm_100a

	.elftype	@"ET_EXEC"


//--------------------- .note.nv.tkinfo           --------------------------
	.section	.note.nv.tkinfo,"",@"SHT_NOTE"
	.sectionflags	@"SHF_NOTE_NV_TKINFO"
	.tkinfo
        /*0018*/ 	.word	0x00000002
        /*0030*/ 	.string	""
        /*0030*/ 	.string	"ptxas"
        /*0030*/ 	.string	"Cuda compilation tools, release 13.0, V13.0.88"
        /*0030*/ 	.string	"Build cuda_13.0.r13.0/compiler.36424714_0"
        /*0030*/ 	.string	"-arch sm_100a -m 64 "



//--------------------- .note.nv.cuinfo           --------------------------
	.section	.note.nv.cuinfo,"",@"SHT_NOTE"
	.sectionflags	@"SHF_NOTE_NV_CUINFO"
        /*0018*/ 	.short	0x0002
        /*001a*/ 	.short	0x0064
        /*001c*/ 	.short	0x0082
	.zero		2


//--------------------- .nv.info                  --------------------------
	.section	.nv.info,"",@"SHT_CUDA_INFO"
	.align	4


	//----- nvinfo : EIATTR_REGCOUNT
	.align		4
        /*0000*/ 	.byte	0x04, 0x2f
        /*0002*/ 	.short	(.L_16 - .L_15)
	.align		4
.L_15:
        /*0004*/ 	.word	index@(_ZN7cutlass13device_kernelINS_4gemm6kernel13GemmUniversalIN4cute5tupleIJiiiiEEENS1_10collective13CollectiveMmaINS1_35MainloopSm100TmaUmmaWarpSpecializedILi3ELi2ELi4ENS5_IJNS4_1CILi1EEESB_SB_EEEEENS5_IJNSA_ILi128EEENSA_ILi112EEENSA_ILi256EEEEEENS_12float_e4m3_tENS5_IJlSB_lEEESI_SJ_NS4_8TiledMMAINS4_8MMA_AtomIJNS4_10MMA_TraitsINS4_19SM100_MMA_F8F6F4_SSEJSI_SI_fSE_SF_NS4_17integral_constantINS4_4UMMA5MajorELSQ_0EEESR_NSO_INSP_7ScaleInELSS_0EEEST_EEEEEENS4_6LayoutISC_NS5_IJNSA_ILi0EEESX_SX_EEEEENS5_IJNS4_10UnderscoreES10_S10_EEEEENS4_13SM90_TMA_LOADENS4_14ComposedLayoutINS4_7SwizzleILi3ELi4ELi3EEENS4_18smem_ptr_flag_bitsILi8EEENSW_INS5_IJNSA_ILi8EEESE_EEENS5_IJSE_SB_EEEEEEEvNS4_8identityES13_S1D_vS1E_EENS_8epilogue10collective18CollectiveEpilogueINS1G_23Sm100TmaWarpSpecializedILi1ELi1ELi112ELb0ELb0EEEJSH_NS5_IJNSW_ISE_SB_EENSW_ISF_SB_EEEEESI_SJ_SI_SJ_NS1G_6fusion15FusionCallbacksIS1K_NS1O_17LinearCombinationISI_fSI_fLNS_15FloatRoundStyleE2EEESH_S1N_JEEENS4_5SM1004TMEM4LOAD26SM100_TMEM_LOAD_32dp32b16xES13_NS14_INS15_ILi0ELi4ELi3EEES18_NSW_INS5_IJS19_NSA_ILi16EEEEEENS5_IJS1Z_SB_EEEEEEENS4_39AutoVectorizingCopyWithAssumedAlignmentILi128EEENS4_14SM90_TMA_STOREES23_S25_S25_EEEvvEEEEvNT_6ParamsE)
        /*0008*/ 	.word	0x000000ed


	//----- nvinfo : EIATTR_FRAME_SIZE
	.align		4
.L_16:
        /*000c*/ 	.byte	0x04, 0x11
        /*000e*/ 	.short	(.L_18 - .L_17)
	.align		4
.L_17:
        /*0010*/ 	.word	index@($__internal_2_$__cuda_sm10x_tcgen05_guardrail_trap_unallocated_columns_being_dealloced)
        /*0014*/ 	.word	0x00000000


	//----- nvinfo : EIATTR_FRAME_SIZE
	.align		4
.L_18:
        /*0018*/ 	.byte	0x04, 0x11
        /*001a*/ 	.short	(.L_20 - .L_19)
	.align		4
.L_19:
        /*001c*/ 	.word	index@($__internal_1_$__cuda_sm10x_tcgen05_guardrail_trap_phase_invalid_during_alloc)
        /*0020*/ 	.word	0x00000000


	//----- nvinfo : EIATTR_FRAME_SIZE
	.align		4
.L_20:
        /*0024*/ 	.byte	0x04, 0x11
        /*0026*/ 	.short	(.L_22 - .L_21)
	.align		4
.L_21:
        /*0028*/ 	.word	index@($__internal_0_$__cuda_sm10x_tcgen05_guardrail_trap_col_being_dealloced_not_returned_by_alloc)
        /*002c*/ 	.word	0x00000000


	//----- nvinfo : EIATTR_FRAME_SIZE
	.align		4
.L_22:
        /*0030*/ 	.byte	0x04, 0x11
        /*0032*/ 	.short	(.L_24 - .L_23)
	.align		4
.L_23:
        /*0034*/ 	.word	index@(_ZN7cutlass13device_kernelINS_4gemm6kernel13GemmUniversalIN4cute5tupleIJiiiiEEENS1_10collective13CollectiveMmaINS1_35MainloopSm100TmaUmmaWarpSpecializedILi3ELi2ELi4ENS5_IJNS4_1CILi1EEESB_SB_EEEEENS5_IJNSA_ILi128EEENSA_ILi112EEENSA_ILi256EEEEEENS_12float_e4m3_tENS5_IJlSB_lEEESI_SJ_NS4_8TiledMMAINS4_8MMA_AtomIJNS4_10MMA_TraitsINS4_19SM100_MMA_F8F6F4_SSEJSI_SI_fSE_SF_NS4_17integral_constantINS4_4UMMA5MajorELSQ_0EEESR_NSO_INSP_7ScaleInELSS_0EEEST_EEEEEENS4_6LayoutISC_NS5_IJNSA_ILi0EEESX_SX_EEEEENS5_IJNS4_10UnderscoreES10_S10_EEEEENS4_13SM90_TMA_LOADENS4_14ComposedLayoutINS4_7SwizzleILi3ELi4ELi3EEENS4_18smem_ptr_flag_bitsILi8EEENSW_INS5_IJNSA_ILi8EEESE_EEENS5_IJSE_SB_EEEEEEEvNS4_8identityES13_S1D_vS1E_EENS_8epilogue10collective18CollectiveEpilogueINS1G_23Sm100TmaWarpSpecializedILi1ELi1ELi112ELb0ELb0EEEJSH_NS5_IJNSW_ISE_SB_EENSW_ISF_SB_EEEEESI_SJ_SI_SJ_NS1G_6fusion15FusionCallbacksIS1K_NS1O_17LinearCombinationISI_fSI_fLNS_15FloatRoundStyleE2EEESH_S1N_JEEENS4_5SM1004TMEM4LOAD26SM100_TMEM_LOAD_32dp32b16xES13_NS14_INS15_ILi0ELi4ELi3EEES18_NSW_INS5_IJS19_NSA_ILi16EEEEEENS5_IJS1Z_SB_EEEEEEENS4_39AutoVectorizingCopyWithAssumedAlignmentILi128EEENS4_14SM90_TMA_STOREES23_S25_S25_EEEvvEEEEvNT_6ParamsE)
        /*0038*/ 	.word	0x00000000


	//----- nvinfo : EIATTR_MIN_STACK_SIZE
	.align		4
.L_24:
        /*003c*/ 	.byte	0x04, 0x12
        /*003e*/ 	.short	(.L_26 - .L_25)
	.align		4
.L_25:
        /*0040*/ 	.word	index@(_ZN7cutlass13device_kernelINS_4gemm6kernel13GemmUniversalIN4cute5tupleIJiiiiEEENS1_10collective13CollectiveMmaINS1_35MainloopSm100TmaUmmaWarpSpecializedILi3ELi2ELi4ENS5_IJNS4_1CILi1EEESB_SB_EEEEENS5_IJNSA_ILi128EEENSA_ILi112EEENSA_ILi256EEEEEENS_12float_e4m3_tENS5_IJlSB_lEEESI_SJ_NS4_8TiledMMAINS4_8MMA_AtomIJNS4_10MMA_TraitsINS4_19SM100_MMA_F8F6F4_SSEJSI_SI_fSE_SF_NS4_17integral_constantINS4_4UMMA5MajorELSQ_0EEESR_NSO_INSP_7ScaleInELSS_0EEEST_EEEEEENS4_6LayoutISC_NS5_IJNSA_ILi0EEESX_SX_EEEEENS5_IJNS4_10UnderscoreES10_S10_EEEEENS4_13SM90_TMA_LOADENS4_14ComposedLayoutINS4_7SwizzleILi3ELi4ELi3EEENS4_18smem_ptr_flag_bitsILi8EEENSW_INS5_IJNSA_ILi8EEESE_EEENS5_IJSE_SB_EEEEEEEvNS4_8identityES13_S1D_vS1E_EENS_8epilogue10collective18CollectiveEpilogueINS1G_23Sm100TmaWarpSpecializedILi1ELi1ELi112ELb0ELb0EEEJSH_NS5_IJNSW_ISE_SB_EENSW_ISF_SB_EEEEESI_SJ_SI_SJ_NS1G_6fusion15FusionCallbacksIS1K_NS1O_17LinearCombinationISI_fSI_fLNS_15FloatRoundStyleE2EEESH_S1N_JEEENS4_5SM1004TMEM4LOAD26SM100_TMEM_LOAD_32dp32b16xES13_NS14_INS15_ILi0ELi4ELi3EEES18_NSW_INS5_IJS19_NSA_ILi16EEEEEENS5_IJS1Z_SB_EEEEEEENS4_39AutoVectorizingCopyWithAssumedAlignmentILi128EEENS4_14SM90_TMA_STOREES23_S25_S25_EEEvvEEEEvNT_6ParamsE)
        /*0044*/ 	.word	0x00000000
.L_26:


//--------------------- .nv.compat                --------------------------
	.section	.nv.compat,"",@"SHT_CUDA_COMPAT_INFO"
	.align	4
        /*0000*/ 	.byte	0x02, 0x09, 0x01, 0x00, 0x02, 0x02, 0x02, 0x00, 0x02, 0x05, 0x05, 0x00, 0x03, 0x07, 0x01, 0x01
        /*0010*/ 	.byte	0x02, 0x03, 0x01, 0x00, 0x02, 0x06, 0x01, 0x00, 0x04, 0x0b, 0x08, 0x00, 0x09, 0x00, 0x00, 0x00
        /*0020*/ 	.byte	0x00, 0x00, 0x00, 0x00


//--------------------- .nv.info._ZN7cutlass13device_kernelINS_4gemm6kernel13GemmUniversalIN4cute5tupleIJiiiiEEENS1_10collective13CollectiveMmaINS1_35MainloopSm100TmaUmmaWarpSpecializedILi3ELi2ELi4ENS5_IJNS4_1CILi1EEESB_SB_EEEEENS5_IJNSA_ILi128EEENSA_ILi112EEENSA_ILi256EEEEEENS_12float_e4m3_tENS5_IJlSB_lEEESI_SJ_NS4_8TiledMMAINS4_8MMA_AtomIJNS4_10MMA_TraitsINS4_19SM100_MMA_F8F6F4_SSEJSI_SI_fSE_SF_NS4_17integral_constantINS4_4UMMA5MajorELSQ_0EEESR_NSO_INSP_7ScaleInELSS_0EEEST_EEEEEENS4_6LayoutISC_NS5_IJNSA_ILi0EEESX_SX_EEEEENS5_IJNS4_10UnderscoreES10_S10_EEEEENS4_13SM90_TMA_LOADENS4_14ComposedLayoutINS4_7SwizzleILi3ELi4ELi3EEENS4_18smem_ptr_flag_bitsILi8EEENSW_INS5_IJNSA_ILi8EEESE_EEENS5_IJSE_SB_EEEEEEEvNS4_8identityES13_S1D_vS1E_EENS_8epilogue10collective18CollectiveEpilogueINS1G_23Sm100TmaWarpSpecializedILi1ELi1ELi112ELb0ELb0EEEJSH_NS5_IJNSW_ISE_SB_EENSW_ISF_SB_EEEEESI_SJ_SI_SJ_NS1G_6fusion15FusionCallbacksIS1K_NS1O_17LinearCombinationISI_fSI_fLNS_15FloatRoundStyleE2EEESH_S1N_JEEENS4_5SM1004TMEM4LOAD26SM100_TMEM_LOAD_32dp32b16xES13_NS14_INS15_ILi0ELi4ELi3EEES18_NSW_INS5_IJS19_NSA_ILi16EEEEEENS5_IJS1Z_SB_EEEEEEENS4_39AutoVectorizingCopyWithAssumedAlignmentILi128EEENS4_14SM90_TMA_STOREES23_S25_S25_EEEvvEEEEvNT_6ParamsE --------------------------
	.section	.nv.info._ZN7cutlass13device_kernelINS_4gemm6kernel13GemmUniversalIN4cute5tupleIJiiiiEEENS1_10collective13CollectiveMmaINS1_35MainloopSm100TmaUmmaWarpSpecializedILi3ELi2ELi4ENS5_IJNS4_1CILi1EEESB_SB_EEEEENS5_IJNSA_ILi128EEENSA_ILi112EEENSA_ILi256EEEEEENS_12float_e4m3_tENS5_IJlSB_lEEESI_SJ_NS4_8TiledMMAINS4_8MMA_AtomIJNS4_10MMA_TraitsINS4_19SM100_MMA_F8F6F4_SSEJSI_SI_fSE_SF_NS4_17integral_constantINS4_4UMMA5MajorELSQ_0EEESR_NSO_INSP_7ScaleInELSS_0EEEST_EEEEEENS4_6LayoutISC_NS5_IJNSA_ILi0EEESX_SX_EEEEENS5_IJNS4_10UnderscoreES10_S10_EEEEENS4_13SM90_TMA_LOADENS4_14ComposedLayoutINS4_7SwizzleILi3ELi4ELi3EEENS4_18smem_ptr_flag_bitsILi8EEENSW_INS5_IJNSA_ILi8EEESE_EEENS5_IJSE_SB_EEEEEEEvNS4_8identityES13_S1D_vS1E_EENS_8epilogue10collective18CollectiveEpilogueINS1G_23Sm100TmaWarpSpecializedILi1ELi1ELi112ELb0ELb0EEEJSH_NS5_IJNSW_ISE_SB_EENSW_ISF_SB_EEEEESI_SJ_SI_SJ_NS1G_6fusion15FusionCallbacksIS1K_NS1O_17LinearCombinationISI_fSI_fLNS_15FloatRoundStyleE2EEESH_S1N_JEEENS4_5SM1004TMEM4LOAD26SM100_TMEM_LOAD_32dp32b16xES13_NS14_INS15_ILi0ELi4ELi3EEES18_NSW_INS5_IJS19_NSA_ILi16EEEEEENS5_IJS1Z_SB_EEEEEEENS4_39AutoVectorizingCopyWithAssumedAlignmentILi128EEENS4_14SM90_TMA_STOREES23_S25_S25_EEEvvEEEEvNT_6ParamsE,"",@"SHT_CUDA_INFO"
	.sectionflags	@""
	.align	4


	//----- nvinfo : EIATTR_CUDA_API_VERSION
	.align		4
        /*0000*/ 	.byte	0x04, 0x37
        /*0002*/ 	.short	(.L_28 - .L_27)
.L_27:
        /*0004*/ 	.word	0x00000082


	//----- nvinfo : EIATTR_KPARAM_INFO
	.align		4
.L_28:
        /*0008*/ 	.byte	0x04, 0x17
        /*000a*/ 	.short	(.L_30 - .L_29)
.L_29:
        /*000c*/ 	.word	0x00000000
        /*0010*/ 	.short	0x0000
        /*0012*/ 	.short	0x0000
        /*0014*/ 	.byte	0x00, 0xf0, 0x01, 0x20


	//----- nvinfo : EIATTR_AT_ENTRY_FRAGMENTS
	.align		4
.L_30:
        /*0018*/ 	.byte	0x04, 0x4f
        /*001a*/ 	.short	(.L_32 - .L_31)


	//   ....[0]....
.L_31:
        /*001c*/ 	.word	0x00000006


	//----- nvinfo : EIATTR_RESERVED_SMEM_USED
	.align		4
.L_32:
        /*0020*/ 	.byte	0x01, 0x41
	.zero		2


	//----- nvinfo : EIATTR_SPARSE_MMA_MASK
	.align		4
        /*0024*/ 	.byte	0x03, 0x50
        /*0026*/ 	.short	0x0000


	//----- nvinfo : EIATTR_TCGEN05_1CTA_USED
	.align		4
        /*0028*/ 	.byte	0x01, 0x51
	.zero		2


	//----- nvinfo : EIATTR_MAXREG_COUNT
	.align		4
        /*002c*/ 	.byte	0x03, 0x1b
        /*002e*/ 	.short	0x00ff


	//----- nvinfo : EIATTR_NUM_BARRIERS
	.align		4
        /*0030*/ 	.byte	0x02, 0x4c
        /*0032*/ 	.byte	0x07
	.zero		1


	//----- nvinfo : EIATTR_EXTERNS
	.align		4
        /*0034*/ 	.byte	0x04, 0x0f
        /*0036*/ 	.short	(.L_34 - .L_33)


	//   ....[0]....
	.align		4
.L_33:
        /*0038*/ 	.word	index@(__assertfail)


	//----- nvinfo : EIATTR_MERCURY_ISA_VERSION
	.align		4
.L_34:
        /*003c*/ 	.byte	0x03, 0x5f
        /*003e*/ 	.short	0x0101


	//----- nvinfo : EIATTR_INT_WARP_WIDE_INSTR_OFFSETS
	.align		4
        /*0040*/ 	.byte	0x04, 0x31
        /*0042*/ 	.short	(.L_36 - .L_35)


	//   ....[0]....
.L_35:
        /*0044*/ 	.word	0x00003bf0


	//   ....[1]....
        /*0048*/ 	.word	0x00003c10


	//   ....[2]....
        /*004c*/ 	.word	0x00003c40


	//   ....[3]....
        /*0050*/ 	.word	0x00004840


	//   ....[4]....
        /*0054*/ 	.word	0x000048e0


	//   ....[5]....
        /*0058*/ 	.word	0x00004940


	//   ....[6]....
        /*005c*/ 	.word	0x000049a0


	//   ....[7]....
        /*0060*/ 	.word	0x00004a00


	//   ....[8]....
        /*0064*/ 	.word	0x00004a40


	//   ....[9]....
        /*0068*/ 	.word	0x00004ae0


	//   ....[10]....
        /*006c*/ 	.word	0x00004b00


	//----- nvinfo : EIATTR_COOP_GROUP_MASK_REGIDS
	.align		4
.L_36:
        /*0070*/ 	.byte	0x04, 0x29
        /*0072*/ 	.short	(.L_38 - .L_37)


	//   ....[0]....
.L_37:
        /*0074*/ 	.word	0xffffffff


	//   ....[1]....
        /*0078*/ 	.word	0xffffffff


	//   ....[2]....
        /*007c*/ 	.word	0xffffffff


	//   ....[3]....
        /*0080*/ 	.word	0xffffffff


	//   ....[4]....
        /*0084*/ 	.word	0xffffffff


	//   ....[5]....
        /*0088*/ 	.word	0xffffffff


	//   ....[6]....
        /*008c*/ 	.word	0xffffffff


	//   ....[7]....
        /*0090*/ 	.word	0xffffffff


	//   ....[8]....
        /*0094*/ 	.word	0xffffffff


	//   ....[9]....
        /*0098*/ 	.word	0xffffffff


	//   ....[10]....
        /*009c*/ 	.word	0xffffffff


	//   ....[11]....
        /*00a0*/ 	.word	0xffffffff


	//   ....[12]....
        /*00a4*/ 	.word	0xffffffff


	//----- nvinfo : EIATTR_COOP_GROUP_INSTR_OFFSETS
	.align		4
.L_38:
        /*00a8*/ 	.byte	0x04, 0x28
        /*00aa*/ 	.short	(.L_40 - .L_39)


	//   ....[0]....
.L_39:
        /*00ac*/ 	.word	0x00000080


	//   ....[1]....
        /*00b0*/ 	.word	0x000004e0


	//   ....[2]....
        /*00b4*/ 	.word	0x00000630


	//   ....[3]....
        /*00b8*/ 	.word	0x00000770


	//   ....[4]....
        /*00bc*/ 	.word	0x00000870


	//   ....[5]....
        /*00c0*/ 	.word	0x000009e0


	//   ....[6]....
        /*00c4*/ 	.word	0x00000b80


	//   ....[7]....
        /*00c8*/ 	.word	0x00001e50


	//   ....[8]....
        /*00cc*/ 	.word	0x00002ca0


	//   ....[9]....
        /*00d0*/ 	.word	0x00002eb0


	//   ....[10]....
        /*00d4*/ 	.word	0x00002ee0


	//   ....[11]....
        /*00d8*/ 	.word	0x00003ad0


	//   ....[12]....
        /*00dc*/ 	.word	0x00003d00


	//----- nvinfo : EIATTR_VRC_CTA_INIT_COUNT
	.align		4
.L_40:
        /*00e0*/ 	.byte	0x02, 0x4a
        /*00e2*/ 	.byte	0x80
	.zero		1


	//----- nvinfo : EIATTR_SYSCALL_OFFSETS
	.align		4
        /*00e4*/ 	.byte	0x04, 0x46
        /*00e6*/ 	.short	(.L_42 - .L_41)


	//   ....[0]....
.L_41:
        /*00e8*/ 	.word	0x00005e60


	//   ....[1]....
        /*00ec*/ 	.word	0x00005fd0


	//   ....[2]....
        /*00f0*/ 	.word	0x00006140


	//   ....[3]....
        /*00f4*/ 	.word	0x000062b0


	//   ....[4]....
        /*00f8*/ 	.word	0x00006420


	//   ....[5]....
        /*00fc*/ 	.word	0x00006590


	//   ....[6]....
        /*0100*/ 	.word	0x00006700


	//----- nvinfo : EIATTR_MBARRIER_INSTR_OFFSETS
	.align		4
.L_42:
        /*0104*/ 	.byte	0x04, 0x39
        /*0106*/ 	.short	(.L_44 - .L_43)


	//   ....[0]....
.L_43:
        /*0108*/ 	.word	0x000005c0
        /*010c*/ 	.word	0x000000ff
        /*0110*/ 	.word	0x00000000
        /*0114*/ 	.short	0x0100
        /*0116*/ 	.byte	0x04
	.zero		1


	//   ....[1]....
        /*0118*/ 	.word	0x000005d0
        /*011c*/ 	.word	0x000000ff
        /*0120*/ 	.word	0x00000018
        /*0124*/ 	.short	0x0100
        /*0126*/ 	.byte	0x04
	.zero		1


	//   ....[2]....
        /*0128*/ 	.word	0x000005e0
        /*012c*/ 	.word	0x000000ff
        /*0130*/ 	.word	0x00000008
        /*0134*/ 	.short	0x0100
        /*0136*/ 	.byte	0x04
	.zero		1


	//   ....[3]....
        /*0138*/ 	.word	0x000005f0
        /*013c*/ 	.word	0x000000ff
        /*0140*/ 	.word	0x00000020
        /*0144*/ 	.short	0x0100
        /*0146*/ 	.byte	0x04
	.zero		1


	//   ....[4]....
        /*0148*/ 	.word	0x00000600
        /*014c*/ 	.word	0x000000ff
        /*0150*/ 	.word	0x00000010
        /*0154*/ 	.short	0x0100
        /*0156*/ 	.byte	0x04
	.zero		1


	//   ....[5]....
        /*0158*/ 	.word	0x00000610
        /*015c*/ 	.word	0x000000ff
        /*0160*/ 	.word	0x00000028
        /*0164*/ 	.short	0x0100
        /*0166*/ 	.byte	0x04
	.zero		1


	//   ....[6]....
        /*0168*/ 	.word	0x00000740
        /*016c*/ 	.word	0x000000ff
        /*0170*/ 	.word	0x00000030
        /*0174*/ 	.short	0x0100
        /*0176*/ 	.byte	0x04
	.zero		1


	//   ....[7]....
        /*0178*/ 	.word	0x00000750
        /*017c*/ 	.word	0x000000ff
        /*0180*/ 	.word	0x00000038
        /*0184*/ 	.short	0x0100
        /*0186*/ 	.byte	0x04
	.zero		1


	//   ....[8]....
        /*0188*/ 	.word	0x00000840
        /*018c*/ 	.word	0x000000ff
        /*0190*/ 	.word	0x00000040
        /*0194*/ 	.short	0x0100
        /*0196*/ 	.byte	0x04
	.zero		1


	//   ....[9]....
        /*0198*/ 	.word	0x00000850
        /*019c*/ 	.word	0x000000ff
        /*01a0*/ 	.word	0x00000048
        /*01a4*/ 	.short	0x0100
        /*01a6*/ 	.byte	0x04
	.zero		1


	//   ....[10]....
        /*01a8*/ 	.word	0x00000990
        /*01ac*/ 	.word	0x000000ff
        /*01b0*/ 	.word	0x00000050
        /*01b4*/ 	.short	0x0100
        /*01b6*/ 	.byte	0x04
	.zero		1


	//   ....[11]....
        /*01b8*/ 	.word	0x000009a0
        /*01bc*/ 	.word	0x000000ff
        /*01c0*/ 	.word	0x00000060
        /*01c4*/ 	.short	0x0100
        /*01c6*/ 	.byte	0x04
	.zero		1


	//   ....[12]....
        /*01c8*/ 	.word	0x000009b0
        /*01cc*/ 	.word	0x000000ff
        /*01d0*/ 	.word	0x00000058
        /*01d4*/ 	.short	0x0100
        /*01d6*/ 	.byte	0x04
	.zero		1


	//   ....[13]....
        /*01d8*/ 	.word	0x000009c0
        /*01dc*/ 	.word	0x000000ff
        /*01e0*/ 	.word	0x00000068
        /*01e4*/ 	.short	0x0100
        /*01e6*/ 	.byte	0x04
	.zero		1


	//   ....[14]....
        /*01e8*/ 	.word	0x00000af0
        /*01ec*/ 	.word	0x000000ff
        /*01f0*/ 	.word	0x00000070
        /*01f4*/ 	.short	0x0100
        /*01f6*/ 	.byte	0x04
	.zero		1


	//   ....[15]....
        /*01f8*/ 	.word	0x00000b00
        /*01fc*/ 	.word	0x000000ff
        /*0200*/ 	.word	0x00000090
        /*0204*/ 	.short	0x0100
        /*0206*/ 	.byte	0x04
	.zero		1


	//   ....[16]....
        /*0208*/ 	.word	0x00000b10
        /*020c*/ 	.word	0x000000ff
        /*0210*/ 	.word	0x00000078
        /*0214*/ 	.short	0x0100
        /*0216*/ 	.byte	0x04
	.zero		1


	//   ....[17]....
        /*0218*/ 	.word	0x00000b20
        /*021c*/ 	.word	0x000000ff
        /*0220*/ 	.word	0x00000098
        /*0224*/ 	.short	0x0100
        /*0226*/ 	.byte	0x04
	.zero		1


	//   ....[18]....
        /*0228*/ 	.word	0x00000b30
        /*022c*/ 	.word	0x000000ff
        /*0230*/ 	.word	0x00000080
        /*0234*/ 	.short	0x0100
        /*0236*/ 	.byte	0x04
	.zero		1


	//   ....[19]....
        /*0238*/ 	.word	0x00000b40
        /*023c*/ 	.word	0x000000ff
        /*0240*/ 	.word	0x000000a0
        /*0244*/ 	.short	0x0100
        /*0246*/ 	.byte	0x04
	.zero		1


	//   ....[20]....
        /*0248*/ 	.word	0x00000b50
        /*024c*/ 	.word	0x000000ff
        /*0250*/ 	.word	0x00000088
        /*0254*/ 	.short	0x0100
        /*0256*/ 	.byte	0x04
	.zero		1


	//   ....[21]....
        /*0258*/ 	.word	0x00000b60
        /*025c*/ 	.word	0x000000ff
        /*0260*/ 	.word	0x000000a8
        /*0264*/ 	.short	0x0100
        /*0266*/ 	.byte	0x04
	.zero		1


	//   ....[22]....
        /*0268*/ 	.word	0x00000c70
        /*026c*/ 	.word	0x000000ff
        /*0270*/ 	.word	0x000000b0
        /*0274*/ 	.short	0x0100
        /*0276*/ 	.byte	0x04
	.zero		1


	//   ....[23]....
        /*0278*/ 	.word	0x00000c80
        /*027c*/ 	.word	0x000000ff
        /*0280*/ 	.word	0x000000c0
        /*0284*/ 	.short	0x0100
        /*0286*/ 	.byte	0x04
	.zero		1


	//   ....[24]....
        /*0288*/ 	.word	0x00000c90
        /*028c*/ 	.word	0x000000ff
        /*0290*/ 	.word	0x000000b8
        /*0294*/ 	.short	0x0100
        /*0296*/ 	.byte	0x04
	.zero		1


	//   ....[25]....
        /*0298*/ 	.word	0x00000ca0
        /*029c*/ 	.word	0x000000ff
        /*02a0*/ 	.word	0x000000c8
        /*02a4*/ 	.short	0x0100
        /*02a6*/ 	.byte	0x04
	.zero		1


	//   ....[26]....
        /*02a8*/ 	.word	0x00001610
        /*02ac*/ 	.word	0x00000003
        /*02b0*/ 	.word	0x000000c0
        /*02b4*/ 	.short	0x010a
        /*02b6*/ 	.byte	0xff
	.zero		1


	//   ....[27]....
        /*02b8*/ 	.word	0x00001640
        /*02bc*/ 	.word	0x00000003
        /*02c0*/ 	.word	0x000000b0
        /*02c4*/ 	.short	0x0101
        /*02c6*/ 	.byte	0xff
	.zero		1


	//   ....[28]....
        /*02c8*/ 	.word	0x00001710
        /*02cc*/ 	.word	0x000000ff
        /*02d0*/ 	.word	0x00000018
        /*02d4*/ 	.short	0x010a
        /*02d6*/ 	.byte	0x06
	.zero		1


	//   ....[29]....
        /*02d8*/ 	.word	0x00001790
        /*02dc*/ 	.word	0x000000ff
        /*02e0*/ 	.word	0x00000018
        /*02e4*/ 	.short	0x010a
        /*02e6*/ 	.byte	0x21
	.zero		1


	//   ....[30]....
        /*02e8*/ 	.word	0x000018e0
        /*02ec*/ 	.word	0x000000ff
        /*02f0*/ 	.word	0x00000018
        /*02f4*/ 	.short	0x010a
        /*02f6*/ 	.byte	0x07
	.zero		1


	//   ....[31]....
        /*02f8*/ 	.word	0x00001ab0
        /*02fc*/ 	.word	0x000000ff
        /*0300*/ 	.word	0x00000048
        /*0304*/ 	.short	0x0101
        /*0306*/ 	.byte	0x04
	.zero		1


	//   ....[32]....
        /*0308*/ 	.word	0x00001ad0
        /*030c*/ 	.word	0x000000ff
        /*0310*/ 	.word	0x00000018
        /*0314*/ 	.short	0x010a
        /*0316*/ 	.byte	0x06
	.zero		1


	//   ....[33]....
        /*0318*/ 	.word	0x00001b50
        /*031c*/ 	.word	0x000000ff
        /*0320*/ 	.word	0x00000018
        /*0324*/ 	.short	0x010a
        /*0326*/ 	.byte	0x21
	.zero		1


	//   ....[34]....
        /*0328*/ 	.word	0x00001ca0
        /*032c*/ 	.word	0x000000ff
        /*0330*/ 	.word	0x00000018
        /*0334*/ 	.short	0x010a
        /*0336*/ 	.byte	0x07
	.zero		1


	//   ....[35]....
        /*0338*/ 	.word	0x00001e80
        /*033c*/ 	.word	0x00000003
        /*0340*/ 	.word	0x00000050
        /*0344*/ 	.short	0x010a
        /*0346*/ 	.byte	0xff
	.zero		1


	//   ....[36]....
        /*0348*/ 	.word	0x00001fd0
        /*034c*/ 	.word	0x00000000
        /*0350*/ 	.word	0x00000000
        /*0354*/ 	.short	0x0101
        /*0356*/ 	.byte	0xff
	.zero		1


	//   ....[37]....
        /*0358*/ 	.word	0x00002590
        /*035c*/ 	.word	0x000000ff
        /*0360*/ 	.word	0x00000000
        /*0364*/ 	.short	0x010a
        /*0366*/ 	.byte	0x04
	.zero		1


	//   ....[38]....
        /*0368*/ 	.word	0x00002620
        /*036c*/ 	.word	0x000000ff
        /*0370*/ 	.word	0x00000000
        /*0374*/ 	.short	0x010a
        /*0376*/ 	.byte	0x05
	.zero		1


	//   ....[39]....
        /*0378*/ 	.word	0x000026c0
        /*037c*/ 	.word	0x00000000
        /*0380*/ 	.word	0x00000000
        /*0384*/ 	.short	0x010a
        /*0386*/ 	.byte	0xff
	.zero		1


	//   ....[40]....
        /*0388*/ 	.word	0x000027f0
        /*038c*/ 	.word	0x00000000
        /*0390*/ 	.word	0x000000b0
        /*0394*/ 	.short	0x010a
        /*0396*/ 	.byte	0xff
	.zero		1


	//   ....[41]....
        /*0398*/ 	.word	0x00002860
        /*039c*/ 	.word	0x00000004
        /*03a0*/ 	.word	0x00000000
        /*03a4*/ 	.short	0x0101
        /*03a6*/ 	.byte	0xff
	.zero		1


	//   ....[42]....
        /*03a8*/ 	.word	0x00002880
        /*03ac*/ 	.word	0x000000ff
        /*03b0*/ 	.word	0x00000060
        /*03b4*/ 	.short	0x010a
        /*03b6*/ 	.byte	0x04
	.zero		1


	//   ....[43]....
        /*03b8*/ 	.word	0x000029a0
        /*03bc*/ 	.word	0x00000000
        /*03c0*/ 	.word	0x00000050
        /*03c4*/ 	.short	0x010a
        /*03c6*/ 	.byte	0xff
	.zero		1


	//   ....[44]....
        /*03c8*/ 	.word	0x00002aa0
        /*03cc*/ 	.word	0x00000000
        /*03d0*/ 	.word	0x00000000
        /*03d4*/ 	.short	0x0101
        /*03d6*/ 	.byte	0xff
	.zero		1


	//   ....[45]....
        /*03d8*/ 	.word	0x00002b30
        /*03dc*/ 	.word	0x000000ff
        /*03e0*/ 	.word	0x00000060
        /*03e4*/ 	.short	0x0106
        /*03e6*/ 	.byte	0x04
	.zero		1


	//   ....[46]....
        /*03e8*/ 	.word	0x00002b50
        /*03ec*/ 	.word	0x000000ff
        /*03f0*/ 	.word	0x00000060
        /*03f4*/ 	.short	0x010a
        /*03f6*/ 	.byte	0x04
	.zero		1


	//   ....[47]....
        /*03f8*/ 	.word	0x00002be0
        /*03fc*/ 	.word	0x000000ff
        /*0400*/ 	.word	0x00000060
        /*0404*/ 	.short	0x0106
        /*0406*/ 	.byte	0x07
	.zero		1


	//   ....[48]....
        /*0408*/ 	.word	0x00002c20
        /*040c*/ 	.word	0x00000000
        /*0410*/ 	.word	0x00000060
        /*0414*/ 	.short	0x010a
        /*0416*/ 	.byte	0xff
	.zero		1


	//   ....[49]....
        /*0418*/ 	.word	0x000031e0
        /*041c*/ 	.word	0x00000000
        /*0420*/ 	.word	0x00000050
        /*0424*/ 	.short	0x010a
        /*0426*/ 	.byte	0xff
	.zero		1


	//   ....[50]....
        /*0428*/ 	.word	0x000032f0
        /*042c*/ 	.word	0x00000003
        /*0430*/ 	.word	0x00000000
        /*0434*/ 	.short	0x0101
        /*0436*/ 	.byte	0xff
	.zero		1


	//   ....[51]....
        /*0438*/ 	.word	0x00003300
        /*043c*/ 	.word	0x000000ff
        /*0440*/ 	.word	0x00000000
        /*0444*/ 	.short	0x010a
        /*0446*/ 	.byte	0x05
	.zero		1


	//   ....[52]....
        /*0448*/ 	.word	0x00003320
        /*044c*/ 	.word	0x000000ff
        /*0450*/ 	.word	0x00000090
        /*0454*/ 	.short	0x010a
        /*0456*/ 	.byte	0x2d
	.zero		1


	//   ....[53]....
        /*0458*/ 	.word	0x000033f0
        /*045c*/ 	.word	0x000000ff
        /*0460*/ 	.word	0x00000000
        /*0464*/ 	.short	0x010a
        /*0466*/ 	.byte	0x07
	.zero		1


	//   ....[54]....
        /*0468*/ 	.word	0x00003530
        /*046c*/ 	.word	0x000000ff
        /*0470*/ 	.word	0x00000000
        /*0474*/ 	.short	0x010a
        /*0476*/ 	.byte	0x06
	.zero		1


	//   ....[55]....
        /*0478*/ 	.word	0x00003900
        /*047c*/ 	.word	0x000000ff
        /*0480*/ 	.word	0x00000000
        /*0484*/ 	.short	0x010a
        /*0486*/ 	.byte	0x04
	.zero		1


	//   ....[56]....
        /*0488*/ 	.word	0x00003990
        /*048c*/ 	.word	0x000000ff
        /*0490*/ 	.word	0x00000000
        /*0494*/ 	.short	0x010a
        /*0496*/ 	.byte	0x05
	.zero		1


	//   ....[57]....
        /*0498*/ 	.word	0x00003a20
        /*049c*/ 	.word	0x000000ff
        /*04a0*/ 	.word	0x00000000
        /*04a4*/ 	.short	0x010a
        /*04a6*/ 	.byte	0x05
	.zero		1


	//   ....[58]....
        /*04a8*/ 	.word	0x00003ab0
        /*04ac*/ 	.word	0x000000ff
        /*04b0*/ 	.word	0x00000000
        /*04b4*/ 	.short	0x010a
        /*04b6*/ 	.byte	0x04
	.zero		1


	//   ....[59]....
        /*04b8*/ 	.word	0x00003f90
        /*04bc*/ 	.word	0x00000003
        /*04c0*/ 	.word	0x00000050
        /*04c4*/ 	.short	0x010a
        /*04c6*/ 	.byte	0xff
	.zero		1


	//   ....[60]....
        /*04c8*/ 	.word	0x00004100
        /*04cc*/ 	.word	0x00000000
        /*04d0*/ 	.word	0x00000000
        /*04d4*/ 	.short	0x0101
        /*04d6*/ 	.byte	0xff
	.zero		1


	//   ....[61]....
        /*04d8*/ 	.word	0x000045c0
        /*04dc*/ 	.word	0x000000ff
        /*04e0*/ 	.word	0x00000048
        /*04e4*/ 	.short	0x010a
        /*04e6*/ 	.byte	0x15
	.zero		1


	//   ....[62]....
        /*04e8*/ 	.word	0x00004760
        /*04ec*/ 	.word	0x000000ff
        /*04f0*/ 	.word	0x00000038
        /*04f4*/ 	.short	0x010a
        /*04f6*/ 	.byte	0x15
	.zero		1


	//   ....[63]....
        /*04f8*/ 	.word	0x00004b20
        /*04fc*/ 	.word	0x000000ff
        /*0500*/ 	.word	0x00000030
        /*0504*/ 	.short	0x010b
        /*0506*/ 	.byte	0x15
	.zero		1


	//   ....[64]....
        /*0508*/ 	.word	0x00004b30
        /*050c*/ 	.word	0x000000ff
        /*0510*/ 	.word	0x00000000
        /*0514*/ 	.short	0x0101
        /*0516*/ 	.byte	0x27
	.zero		1


	//   ....[65]....
        /*0518*/ 	.word	0x00004b70
        /*051c*/ 	.word	0x00000000
        /*0520*/ 	.word	0x00000038
        /*0524*/ 	.short	0x010a
        /*0526*/ 	.byte	0xff
	.zero		1


	//   ....[66]....
        /*0528*/ 	.word	0x00004dd0
        /*052c*/ 	.word	0x000000ff
        /*0530*/ 	.word	0x00000050
        /*0534*/ 	.short	0x010a
        /*0536*/ 	.byte	0x04
	.zero		1


	//   ....[67]....
        /*0538*/ 	.word	0x00004e90
        /*053c*/ 	.word	0x000000ff
        /*0540*/ 	.word	0x00000000
        /*0544*/ 	.short	0x0101
        /*0546*/ 	.byte	0x04
	.zero		1


	//   ....[68]....
        /*0548*/ 	.word	0x00005930
        /*054c*/ 	.word	0x000000ff
        /*0550*/ 	.word	0x00000030
        /*0554*/ 	.short	0x010a
        /*0556*/ 	.byte	0x2f
	.zero		1


	//   ....[69]....
        /*0558*/ 	.word	0x00005950
        /*055c*/ 	.word	0x000000ff
        /*0560*/ 	.word	0x00000070
        /*0564*/ 	.short	0x010a
        /*0566*/ 	.byte	0x30
	.zero		1


	//   ....[70]....
        /*0568*/ 	.word	0x000059f0
        /*056c*/ 	.word	0x000000ff
        /*0570*/ 	.word	0x00000030
        /*0574*/ 	.short	0x010a
        /*0576*/ 	.byte	0x2f
	.zero		1


	//   ....[71]....
        /*0578*/ 	.word	0x00005cd0
        /*057c*/ 	.word	0x000000ff
        /*0580*/ 	.word	0x00000000
        /*0584*/ 	.short	0x0101
        /*0586*/ 	.byte	0x04
	.zero		1


	//   ....[72]....
        /*0588*/ 	.word	0x00005d40
        /*058c*/ 	.word	0x000000ff
        /*0590*/ 	.word	0x00000070
        /*0594*/ 	.short	0x010a
        /*0596*/ 	.byte	0x30
	.zero		1


	//   ....[73]....
        /*0598*/ 	.word	0x00006a70
        /*059c*/ 	.word	0x000000ff
        /*05a0*/ 	.word	0x00000000
        /*05a4*/ 	.short	0x0101
        /*05a6*/ 	.byte	0x04
	.zero		1


	//   ....[74]....
        /*05a8*/ 	.word	0x00008870
        /*05ac*/ 	.word	0x00000003
        /*05b0*/ 	.word	0x000000c0
        /*05b4*/ 	.short	0x010a
        /*05b6*/ 	.byte	0xff
	.zero		1


	//   ....[75]....
        /*05b8*/ 	.word	0x000088d0
        /*05bc*/ 	.word	0x00000000
        /*05c0*/ 	.word	0x00000018
        /*05c4*/ 	.short	0x010a
        /*05c6*/ 	.byte	0xff
	.zero		1


	//   ....[76]....
        /*05c8*/ 	.word	0x00008930
        /*05cc*/ 	.word	0x00000000
        /*05d0*/ 	.word	0x00000018
        /*05d4*/ 	.short	0x010a
        /*05d6*/ 	.byte	0xff
	.zero		1


	//   ....[77]....
        /*05d8*/ 	.word	0x00008980
        /*05dc*/ 	.word	0x00000003
        /*05e0*/ 	.word	0x00000050
        /*05e4*/ 	.short	0x010a
        /*05e6*/ 	.byte	0xff
	.zero		1


	//   ....[78]....
        /*05e8*/ 	.word	0x000089e0
        /*05ec*/ 	.word	0x00000000
        /*05f0*/ 	.word	0x00000000
        /*05f4*/ 	.short	0x010a
        /*05f6*/ 	.byte	0xff
	.zero		1


	//   ....[79]....
        /*05f8*/ 	.word	0x00008a40
        /*05fc*/ 	.word	0x00000000
        /*0600*/ 	.word	0x00000000
        /*0604*/ 	.short	0x010a
        /*0606*/ 	.byte	0xff
	.zero		1


	//   ....[80]....
        /*0608*/ 	.word	0x00008a90
        /*060c*/ 	.word	0x00000000
        /*0610*/ 	.word	0x000000b0
        /*0614*/ 	.short	0x010a
        /*0616*/ 	.byte	0xff
	.zero		1


	//   ....[81]....
        /*0618*/ 	.word	0x00008af0
        /*061c*/ 	.word	0x00000000
        /*0620*/ 	.word	0x00000060
        /*0624*/ 	.short	0x010a
        /*0626*/ 	.byte	0xff
	.zero		1


	//   ....[82]....
        /*0628*/ 	.word	0x00008b40
        /*062c*/ 	.word	0x00000000
        /*0630*/ 	.word	0x00000050
        /*0634*/ 	.short	0x010a
        /*0636*/ 	.byte	0xff
	.zero		1


	//   ....[83]....
        /*0638*/ 	.word	0x00008ba0
        /*063c*/ 	.word	0x00000000
        /*0640*/ 	.word	0x00000060
        /*0644*/ 	.short	0x010a
        /*0646*/ 	.byte	0xff
	.zero		1


	//   ....[84]....
        /*0648*/ 	.word	0x00008bf0
        /*064c*/ 	.word	0x00000000
        /*0650*/ 	.word	0x00000050
        /*0654*/ 	.short	0x010a
        /*0656*/ 	.byte	0xff
	.zero		1


	//   ....[85]....
        /*0658*/ 	.word	0x00008c50
        /*065c*/ 	.word	0x00000003
        /*0660*/ 	.word	0x00000090
        /*0664*/ 	.short	0x010a
        /*0666*/ 	.byte	0xff
	.zero		1


	//   ....[86]....
        /*0668*/ 	.word	0x00008cb0
        /*066c*/ 	.word	0x00000000
        /*0670*/ 	.word	0x00000000
        /*0674*/ 	.short	0x010a
        /*0676*/ 	.byte	0xff
	.zero		1


	//   ....[87]....
        /*0678*/ 	.word	0x00008d10
        /*067c*/ 	.word	0x00000000
        /*0680*/ 	.word	0x00000000
        /*0684*/ 	.short	0x010a
        /*0686*/ 	.byte	0xff
	.zero		1


	//   ....[88]....
        /*0688*/ 	.word	0x00008d70
        /*068c*/ 	.word	0x00000000
        /*0690*/ 	.word	0x00000000
        /*0694*/ 	.short	0x010a
        /*0696*/ 	.byte	0xff
	.zero		1


	//   ....[89]....
        /*0698*/ 	.word	0x00008dd0
        /*069c*/ 	.word	0x00000000
        /*06a0*/ 	.word	0x00000000
        /*06a4*/ 	.short	0x010a
        /*06a6*/ 	.byte	0xff
	.zero		1


	//   ....[90]....
        /*06a8*/ 	.word	0x00008e30
        /*06ac*/ 	.word	0x00000000
        /*06b0*/ 	.word	0x00000000
        /*06b4*/ 	.short	0x010a
        /*06b6*/ 	.byte	0xff
	.zero		1


	//   ....[91]....
        /*06b8*/ 	.word	0x00008e80
        /*06bc*/ 	.word	0x00000003
        /*06c0*/ 	.word	0x00000050
        /*06c4*/ 	.short	0x010a
        /*06c6*/ 	.byte	0xff
	.zero		1


	//   ....[92]....
        /*06c8*/ 	.word	0x00008ee0
        /*06cc*/ 	.word	0x00000000
        /*06d0*/ 	.word	0x00000048
        /*06d4*/ 	.short	0x010a
        /*06d6*/ 	.byte	0xff
	.zero		1


	//   ....[93]....
        /*06d8*/ 	.word	0x00008f40
        /*06dc*/ 	.word	0x00000003
        /*06e0*/ 	.word	0x00000038
        /*06e4*/ 	.short	0x010a
        /*06e6*/ 	.byte	0xff
	.zero		1


	//   ....[94]....
        /*06e8*/ 	.word	0x00008fa0
        /*06ec*/ 	.word	0x00000000
        /*06f0*/ 	.word	0x00000050
        /*06f4*/ 	.short	0x010a
        /*06f6*/ 	.byte	0xff
	.zero		1


	//   ....[95]....
        /*06f8*/ 	.word	0x00009000
        /*06fc*/ 	.word	0x00000003
        /*0700*/ 	.word	0x00000030
        /*0704*/ 	.short	0x010a
        /*0706*/ 	.byte	0xff
	.zero		1


	//   ....[96]....
        /*0708*/ 	.word	0x00009060
        /*070c*/ 	.word	0x00000003
        /*0710*/ 	.word	0x00000070
        /*0714*/ 	.short	0x010a
        /*0716*/ 	.byte	0xff
	.zero		1


	//----- nvinfo : EIATTR_NUM_MBARRIERS
	.align		4
.L_44:
        /*0718*/ 	.byte	0x03, 0x38
        /*071a*/ 	.short	0x001a


	//----- nvinfo : EIATTR_EXIT_INSTR_OFFSETS
	.align		4
        /*071c*/ 	.byte	0x04, 0x1c
        /*071e*/ 	.short	(.L_46 - .L_45)


	//   ....[0]....
.L_45:
        /*0720*/ 	.word	0x000026f0


	//   ....[1]....
        /*0724*/ 	.word	0x00002bf0


	//   ....[2]....
        /*0728*/ 	.word	0x00002c50


	//   ....[3]....
        /*072c*/ 	.word	0x00003d10


	//   ....[4]....
        /*0730*/ 	.word	0x00004ba0


	//   ....[5]....
        /*0734*/ 	.word	0x00004be0


	//   ....[6]....
        /*0738*/ 	.word	0x00008860


	//----- nvinfo : EIATTR_MAX_THREADS
	.align		4
.L_46:
        /*073c*/ 	.byte	0x04, 0x05
        /*073e*/ 	.short	(.L_48 - .L_47)
.L_47:
        /*0740*/ 	.word	0x00000100
        /*0744*/ 	.word	0x00000001
        /*0748*/ 	.word	0x00000001


	//----- nvinfo : EIATTR_CRS_STACK_SIZE
	.align		4
.L_48:
        /*074c*/ 	.byte	0x04, 0x1e
        /*074e*/ 	.short	(.L_50 - .L_49)
.L_49:
        /*0750*/ 	.word	0x00000000


	//----- nvinfo : EIATTR_CBANK_PARAM_SIZE
	.align		4
.L_50:
        /*0754*/ 	.byte	0x03, 0x19
        /*0756*/ 	.short	0x0800


	//----- nvinfo : EIATTR_PARAM_CBANK
	.align		4
        /*0758*/ 	.byte	0x04, 0x0a
        /*075a*/ 	.short	(.L_52 - .L_51)
	.align		4
.L_51:
        /*075c*/ 	.word	index@(.nv.constant0._ZN7cutlass13device_kernelINS_4gemm6kernel13GemmUniversalIN4cute5tupleIJiiiiEEENS1_10collective13CollectiveMmaINS1_35MainloopSm100TmaUmmaWarpSpecializedILi3ELi2ELi4ENS5_IJNS4_1CILi1EEESB_SB_EEEEENS5_IJNSA_ILi128EEENSA_ILi112EEENSA_ILi256EEEEEENS_12float_e4m3_tENS5_IJlSB_lEEESI_SJ_NS4_8TiledMMAINS4_8MMA_AtomIJNS4_10MMA_TraitsINS4_19SM100_MMA_F8F6F4_SSEJSI_SI_fSE_SF_NS4_17integral_constantINS4_4UMMA5MajorELSQ_0EEESR_NSO_INSP_7ScaleInELSS_0EEEST_EEEEEENS4_6LayoutISC_NS5_IJNSA_ILi0EEESX_SX_EEEEENS5_IJNS4_10UnderscoreES10_S10_EEEEENS4_13SM90_TMA_LOADENS4_14ComposedLayoutINS4_7SwizzleILi3ELi4ELi3EEENS4_18smem_ptr_flag_bitsILi8EEENSW_INS5_IJNSA_ILi8EEESE_EEENS5_IJSE_SB_EEEEEEEvNS4_8identityES13_S1D_vS1E_EENS_8epilogue10collective18CollectiveEpilogueINS1G_23Sm100TmaWarpSpecializedILi1ELi1ELi112ELb0ELb0EEEJSH_NS5_IJNSW_ISE_SB_EENSW_ISF_SB_EEEEESI_SJ_SI_SJ_NS1G_6fusion15FusionCallbacksIS1K_NS1O_17LinearCombinationISI_fSI_fLNS_15FloatRoundStyleE2EEESH_S1N_JEEENS4_5SM1004TMEM4LOAD26SM100_TMEM_LOAD_32dp32b16xES13_NS14_INS15_ILi0ELi4ELi3EEES18_NSW_INS5_IJS19_NSA_ILi16EEEEEENS5_IJS1Z_SB_EEEEEEENS4_39AutoVectorizingCopyWithAssumedAlignmentILi128EEENS4_14SM90_TMA_STOREES23_S25_S25_EEEvvEEEEvNT_6ParamsE)
        /*0760*/ 	.short	0x0380
        /*0762*/ 	.short	0x0800


	//----- nvinfo : EIATTR_SW_WAR
	.align		4
.L_52:
        /*0764*/ 	.byte	0x04, 0x36
        /*0766*/ 	.short	(.L_54 - .L_53)
.L_53:
        /*0768*/ 	.word	0x00000008
.L_54:


//--------------------- .nv.callgraph             --------------------------
	.section	.nv.callgraph,"",@"SHT_CUDA_CALLGRAPH"
	.align	4
	.sectionentsize	8
	.align		4
        /*0000*/ 	.word	0x00000000
	.align		4
        /*0004*/ 	.word	0xffffffff
	.align		4
        /*0008*/ 	.word	index@(_ZN7cutlass13device_kernelINS_4gemm6kernel13GemmUniversalIN4cute5tupleIJiiiiEEENS1_10collective13CollectiveMmaINS1_35MainloopSm100TmaUmmaWarpSpecializedILi3ELi2ELi4ENS5_IJNS4_1CILi1EEESB_SB_EEEEENS5_IJNSA_ILi128EEENSA_ILi112EEENSA_ILi256EEEEEENS_12float_e4m3_tENS5_IJlSB_lEEESI_SJ_NS4_8TiledMMAINS4_8MMA_AtomIJNS4_10MMA_TraitsINS4_19SM100_MMA_F8F6F4_SSEJSI_SI_fSE_SF_NS4_17integral_constantINS4_4UMMA5MajorELSQ_0EEESR_NSO_INSP_7ScaleInELSS_0EEEST_EEEEEENS4_6LayoutISC_NS5_IJNSA_ILi0EEESX_SX_EEEEENS5_IJNS4_10UnderscoreES10_S10_EEEEENS4_13SM90_TMA_LOADENS4_14ComposedLayoutINS4_7SwizzleILi3ELi4ELi3EEENS4_18smem_ptr_flag_bitsILi8EEENSW_INS5_IJNSA_ILi8EEESE_EEENS5_IJSE_SB_EEEEEEEvNS4_8identityES13_S1D_vS1E_EENS_8epilogue10collective18CollectiveEpilogueINS1G_23Sm100TmaWarpSpecializedILi1ELi1ELi112ELb0ELb0EEEJSH_NS5_IJNSW_ISE_SB_EENSW_ISF_SB_EEEEESI_SJ_SI_SJ_NS1G_6fusion15FusionCallbacksIS1K_NS1O_17LinearCombinationISI_fSI_fLNS_15FloatRoundStyleE2EEESH_S1N_JEEENS4_5SM1004TMEM4LOAD26SM100_TMEM_LOAD_32dp32b16xES13_NS14_INS15_ILi0ELi4ELi3EEES18_NSW_INS5_IJS19_NSA_ILi16EEEEEENS5_IJS1Z_SB_EEEEEEENS4_39AutoVectorizingCopyWithAssumedAlignmentILi128EEENS4_14SM90_TMA_STOREES23_S25_S25_EEEvvEEEEvNT_6ParamsE)
	.align		4
        /*000c*/ 	.word	index@(__assertfail)
	.align		4
        /*0010*/ 	.word	0x00000000
	.align		4
        /*0014*/ 	.word	0xfffffffe
	.align		4
        /*0018*/ 	.word	0x00000000
	.align		4
        /*001c*/ 	.word	0xfffffffd
	.align		4
        /*0020*/ 	.word	0x00000000
	.align		4
        /*0024*/ 	.word	0xfffffffc


//--------------------- .nv.constant4             --------------------------
	.section	.nv.constant4,"a",@progbits
	.align	8
	.align		8
.nv.constant4:
        /*0000*/ 	.dword	__assertfail
	.align		8
        /*0008*/ 	.dword	__unnamed_1
	.align		8
        /*0010*/ 	.dword	_ZN40_INTERNAL_5fe65158_4_k_cu_542eac8e_303124cuda3std3__45__cpo5beginE
	.align		8
        /*0018*/ 	.dword	_ZN40_INTERNAL_5fe65158_4_k_cu_542eac8e_303124cuda3std3__45__cpo3endE
	.align		8
        /*0020*/ 	.dword	_ZN40_INTERNAL_5fe65158_4_k_cu_542eac8e_303124cuda3std3__45__cpo6cbeginE
	.align		8
        /*0028*/ 	.dword	_ZN40_INTERNAL_5fe65158_4_k_cu_542eac8e_303124cuda3std3__45__cpo4cendE
	.align		8
        /*0030*/ 	.dword	_ZN40_INTERNAL_5fe65158_4_k_cu_542eac8e_303124cuda3std3__442_GLOBAL__N__5fe65158_4_k_cu_542eac8e_303126ignoreE
	.align		8
        /*0038*/ 	.dword	_ZN40_INTERNAL_5fe65158_4_k_cu_542eac8e_303124cuda3std3__419piecewise_constructE
	.align		8
        /*0040*/ 	.dword	_ZN40_INTERNAL_5fe65158_4_k_cu_542eac8e_303124cuda3std3__48in_placeE
	.align		8
        /*0048*/ 	.dword	_ZN40_INTERNAL_5fe65158_4_k_cu_542eac8e_303124cuda3std6ranges3__45__cpo4swapE
	.align		8
        /*0050*/ 	.dword	_ZN40_INTERNAL_5fe65158_4_k_cu_542eac8e_303124cuda3std6ranges3__45__cpo9iter_moveE
	.align		8
        /*0058*/ 	.dword	_ZN40_INTERNAL_5fe65158_4_k_cu_542eac8e_303124cute7productE
	.align		8
        /*0060*/ 	.dword	_ZN40_INTERNAL_5fe65158_4_k_cu_542eac8e_303124cute1_E
	.align		8
        /*0068*/ 	.dword	$str$25
	.align		8
        /*0070*/ 	.dword	$str$26


//--------------------- .text._ZN7cutlass13device_kernelINS_4gemm6kernel13GemmUniversalIN4cute5tupleIJiiiiEEENS1_10collective13CollectiveMmaINS1_35MainloopSm100TmaUmmaWarpSpecializedILi3ELi2ELi4ENS5_IJNS4_1CILi1EEESB_SB_EEEEENS5_IJNSA_ILi128EEENSA_ILi112EEENSA_ILi256EEEEEENS_12float_e4m3_tENS5_IJlSB_lEEESI_SJ_NS4_8TiledMMAINS4_8MMA_AtomIJNS4_10MMA_TraitsINS4_19SM100_MMA_F8F6F4_SSEJSI_SI_fSE_SF_NS4_17integral_constantINS4_4UMMA5MajorELSQ_0EEESR_NSO_INSP_7ScaleInELSS_0EEEST_EEEEEENS4_6LayoutISC_NS5_IJNSA_ILi0EEESX_SX_EEEEENS5_IJNS4_10UnderscoreES10_S10_EEEEENS4_13SM90_TMA_LOADENS4_14ComposedLayoutINS4_7SwizzleILi3ELi4ELi3EEENS4_18smem_ptr_flag_bitsILi8EEENSW_INS5_IJNSA_ILi8EEESE_EEENS5_IJSE_SB_EEEEEEEvNS4_8identityES13_S1D_vS1E_EENS_8epilogue10collective18CollectiveEpilogueINS1G_23Sm100TmaWarpSpecializedILi1ELi1ELi112ELb0ELb0EEEJSH_NS5_IJNSW_ISE_SB_EENSW_ISF_SB_EEEEESI_SJ_SI_SJ_NS1G_6fusion15FusionCallbacksIS1K_NS1O_17LinearCombinationISI_fSI_fLNS_15FloatRoundStyleE2EEESH_S1N_JEEENS4_5SM1004TMEM4LOAD26SM100_TMEM_LOAD_32dp32b16xES13_NS14_INS15_ILi0ELi4ELi3EEES18_NSW_INS5_IJS19_NSA_ILi16EEEEEENS5_IJS1Z_SB_EEEEEEENS4_39AutoVectorizingCopyWithAssumedAlignmentILi128EEENS4_14SM90_TMA_STOREES23_S25_S25_EEEvvEEEEvNT_6ParamsE --------------------------
	.section	.text._ZN7cutlass13device_kernelINS_4gemm6kernel13GemmUniversalIN4cute5tupleIJiiiiEEENS1_10collective13CollectiveMmaINS1_35MainloopSm100TmaUmmaWarpSpecializedILi3ELi2ELi4ENS5_IJNS4_1CILi1EEESB_SB_EEEEENS5_IJNSA_ILi128EEENSA_ILi112EEENSA_ILi256EEEEEENS_12float_e4m3_tENS5_IJlSB_lEEESI_SJ_NS4_8TiledMMAINS4_8MMA_AtomIJNS4_10MMA_TraitsINS4_19SM100_MMA_F8F6F4_SSEJSI_SI_fSE_SF_NS4_17integral_constantINS4_4UMMA5MajorELSQ_0EEESR_NSO_INSP_7ScaleInELSS_0EEEST_EEEEEENS4_6LayoutISC_NS5_IJNSA_ILi0EEESX_SX_EEEEENS5_IJNS4_10UnderscoreES10_S10_EEEEENS4_13SM90_TMA_LOADENS4_14ComposedLayoutINS4_7SwizzleILi3ELi4ELi3EEENS4_18smem_ptr_flag_bitsILi8EEENSW_INS5_IJNSA_ILi8EEESE_EEENS5_IJSE_SB_EEEEEEEvNS4_8identityES13_S1D_vS1E_EENS_8epilogue10collective18CollectiveEpilogueINS1G_23Sm100TmaWarpSpecializedILi1ELi1ELi112ELb0ELb0EEEJSH_NS5_IJNSW_ISE_SB_EENSW_ISF_SB_EEEEESI_SJ_SI_SJ_NS1G_6fusion15FusionCallbacksIS1K_NS1O_17LinearCombinationISI_fSI_fLNS_15FloatRoundStyleE2EEESH_S1N_JEEENS4_5SM1004TMEM4LOAD26SM100_TMEM_LOAD_32dp32b16xES13_NS14_INS15_ILi0ELi4ELi3EEES18_NSW_INS5_IJS19_NSA_ILi16EEEEEENS5_IJS1Z_SB_EEEEEEENS4_39AutoVectorizingCopyWithAssumedAlignmentILi128EEENS4_14SM90_TMA_STOREES23_S25_S25_EEEvvEEEEvNT_6ParamsE,"ax",@progbits
	.align	128
.text._ZN7cutlass13device_kernelINS_4gemm6kernel13GemmUniversalIN4cute5tupleIJiiiiEEENS1_10collective13CollectiveMmaINS1_35MainloopSm100TmaUmmaWarpSpecializedILi3ELi2ELi4ENS5_IJNS4_1CILi1EEESB_SB_EEEEENS5_IJNSA_ILi128EEENSA_ILi112EEENSA_ILi256EEEEEENS_12float_e4m3_tENS5_IJlSB_lEEESI_SJ_NS4_8TiledMMAINS4_8MMA_AtomIJNS4_10MMA_TraitsINS4_19SM100_MMA_F8F6F4_SSEJSI_SI_fSE_SF_NS4_17integral_constantINS4_4UMMA5MajorELSQ_0EEESR_NSO_INSP_7ScaleInELSS_0EEEST_EEEEEENS4_6LayoutISC_NS5_IJNSA_ILi0EEESX_SX_EEEEENS5_IJNS4_10UnderscoreES10_S10_EEEEENS4_13SM90_TMA_LOADENS4_14ComposedLayoutINS4_7SwizzleILi3ELi4ELi3EEENS4_18smem_ptr_flag_bitsILi8EEENSW_INS5_IJNSA_ILi8EEESE_EEENS5_IJSE_SB_EEEEEEEvNS4_8identityES13_S1D_vS1E_EENS_8epilogue10collective18CollectiveEpilogueINS1G_23Sm100TmaWarpSpecializedILi1ELi1ELi112ELb0ELb0EEEJSH_NS5_IJNSW_ISE_SB_EENSW_ISF_SB_EEEEESI_SJ_SI_SJ_NS1G_6fusion15FusionCallbacksIS1K_NS1O_17LinearCombinationISI_fSI_fLNS_15FloatRoundStyleE2EEESH_S1N_JEEENS4_5SM1004TMEM4LOAD26SM100_TMEM_LOAD_32dp32b16xES13_NS14_INS15_ILi0ELi4ELi3EEES18_NSW_INS5_IJS19_NSA_ILi16EEEEEENS5_IJS1Z_SB_EEEEEEENS4_39AutoVectorizingCopyWithAssumedAlignmentILi128EEENS4_14SM90_TMA_STOREES23_S25_S25_EEEvvEEEEvNT_6ParamsE:
        .type           _ZN7cutlass13device_kernelINS_4gemm6kernel13GemmUniversalIN4cute5tupleIJiiiiEEENS1_10collective13CollectiveMmaINS1_35MainloopSm100TmaUmmaWarpSpecializedILi3ELi2ELi4ENS5_IJNS4_1CILi1EEESB_SB_EEEEENS5_IJNSA_ILi128EEENSA_ILi112EEENSA_ILi256EEEEEENS_12float_e4m3_tENS5_IJlSB_lEEESI_SJ_NS4_8TiledMMAINS4_8MMA_AtomIJNS4_10MMA_TraitsINS4_19SM100_MMA_F8F6F4_SSEJSI_SI_fSE_SF_NS4_17integral_constantINS4_4UMMA5MajorELSQ_0EEESR_NSO_INSP_7ScaleInELSS_0EEEST_EEEEEENS4_6LayoutISC_NS5_IJNSA_ILi0EEESX_SX_EEEEENS5_IJNS4_10UnderscoreES10_S10_EEEEENS4_13SM90_TMA_LOADENS4_14ComposedLayoutINS4_7SwizzleILi3ELi4ELi3EEENS4_18smem_ptr_flag_bitsILi8EEENSW_INS5_IJNSA_ILi8EEESE_EEENS5_IJSE_SB_EEEEEEEvNS4_8identityES13_S1D_vS1E_EENS_8epilogue10collective18CollectiveEpilogueINS1G_23Sm100TmaWarpSpecializedILi1ELi1ELi112ELb0ELb0EEEJSH_NS5_IJNSW_ISE_SB_EENSW_ISF_SB_EEEEESI_SJ_SI_SJ_NS1G_6fusion15FusionCallbacksIS1K_NS1O_17LinearCombinationISI_fSI_fLNS_15FloatRoundStyleE2EEESH_S1N_JEEENS4_5SM1004TMEM4LOAD26SM100_TMEM_LOAD_32dp32b16xES13_NS14_INS15_ILi0ELi4ELi3EEES18_NSW_INS5_IJS19_NSA_ILi16EEEEEENS5_IJS1Z_SB_EEEEEEENS4_39AutoVectorizingCopyWithAssumedAlignmentILi128EEENS4_14SM90_TMA_STOREES23_S25_S25_EEEvvEEEEvNT_6ParamsE,@function
        .size           _ZN7cutlass13device_kernelINS_4gemm6kernel13GemmUniversalIN4cute5tupleIJiiiiEEENS1_10collective13CollectiveMmaINS1_35MainloopSm100TmaUmmaWarpSpecializedILi3ELi2ELi4ENS5_IJNS4_1CILi1EEESB_SB_EEEEENS5_IJNSA_ILi128EEENSA_ILi112EEENSA_ILi256EEEEEENS_12float_e4m3_tENS5_IJlSB_lEEESI_SJ_NS4_8TiledMMAINS4_8MMA_AtomIJNS4_10MMA_TraitsINS4_19SM100_MMA_F8F6F4_SSEJSI_SI_fSE_SF_NS4_17integral_constantINS4_4UMMA5MajorELSQ_0EEESR_NSO_INSP_7ScaleInELSS_0EEEST_EEEEEENS4_6LayoutISC_NS5_IJNSA_ILi0EEESX_SX_EEEEENS5_IJNS4_10UnderscoreES10_S10_EEEEENS4_13SM90_TMA_LOADENS4_14ComposedLayoutINS4_7SwizzleILi3ELi4ELi3EEENS4_18smem_ptr_flag_bitsILi8EEENSW_INS5_IJNSA_ILi8EEESE_EEENS5_IJSE_SB_EEEEEEEvNS4_8identityES13_S1D_vS1E_EENS_8epilogue10collective18CollectiveEpilogueINS1G_23Sm100TmaWarpSpecializedILi1ELi1ELi112ELb0ELb0EEEJSH_NS5_IJNSW_ISE_SB_EENSW_ISF_SB_EEEEESI_SJ_SI_SJ_NS1G_6fusion15FusionCallbacksIS1K_NS1O_17LinearCombinationISI_fSI_fLNS_15FloatRoundStyleE2EEESH_S1N_JEEENS4_5SM1004TMEM4LOAD26SM100_TMEM_LOAD_32dp32b16xES13_NS14_INS15_ILi0ELi4ELi3EEES18_NSW_INS5_IJS19_NSA_ILi16EEEEEENS5_IJS1Z_SB_EEEEEEENS4_39AutoVectorizingCopyWithAssumedAlignmentILi128EEENS4_14SM90_TMA_STOREES23_S25_S25_EEEvvEEEEvNT_6ParamsE,(.L_x_129 - _ZN7cutlass13device_kernelINS_4gemm6kernel13GemmUniversalIN4cute5tupleIJiiiiEEENS1_10collective13CollectiveMmaINS1_35MainloopSm100TmaUmmaWarpSpecializedILi3ELi2ELi4ENS5_IJNS4_1CILi1EEESB_SB_EEEEENS5_IJNSA_ILi128EEENSA_ILi112EEENSA_ILi256EEEEEENS_12float_e4m3_tENS5_IJlSB_lEEESI_SJ_NS4_8TiledMMAINS4_8MMA_AtomIJNS4_10MMA_TraitsINS4_19SM100_MMA_F8F6F4_SSEJSI_SI_fSE_SF_NS4_17integral_constantINS4_4UMMA5MajorELSQ_0EEESR_NSO_INSP_7ScaleInELSS_0EEEST_EEEEEENS4_6LayoutISC_NS5_IJNSA_ILi0EEESX_SX_EEEEENS5_IJNS4_10UnderscoreES10_S10_EEEEENS4_13SM90_TMA_LOADENS4_14ComposedLayoutINS4_7SwizzleILi3ELi4ELi3EEENS4_18smem_ptr_flag_bitsILi8EEENSW_INS5_IJNSA_ILi8EEESE_EEENS5_IJSE_SB_EEEEEEEvNS4_8identityES13_S1D_vS1E_EENS_8epilogue10collective18CollectiveEpilogueINS1G_23Sm100TmaWarpSpecializedILi1ELi1ELi112ELb0ELb0EEEJSH_NS5_IJNSW_ISE_SB_EENSW_ISF_SB_EEEEESI_SJ_SI_SJ_NS1G_6fusion15FusionCallbacksIS1K_NS1O_17LinearCombinationISI_fSI_fLNS_15FloatRoundStyleE2EEESH_S1N_JEEENS4_5SM1004TMEM4LOAD26SM100_TMEM_LOAD_32dp32b16xES13_NS14_INS15_ILi0ELi4ELi3EEES18_NSW_INS5_IJS19_NSA_ILi16EEEEEENS5_IJS1Z_SB_EEEEEEENS4_39AutoVectorizingCopyWithAssumedAlignmentILi128EEENS4_14SM90_TMA_STOREES23_S25_S25_EEEvvEEEEvNT_6ParamsE)
        .other          _ZN7cutlass13device_kernelINS_4gemm6kernel13GemmUniversalIN4cute5tupleIJiiiiEEENS1_10collective13CollectiveMmaINS1_35MainloopSm100TmaUmmaWarpSpecializedILi3ELi2ELi4ENS5_IJNS4_1CILi1EEESB_SB_EEEEENS5_IJNSA_ILi128EEENSA_ILi112EEENSA_ILi256EEEEEENS_12float_e4m3_tENS5_IJlSB_lEEESI_SJ_NS4_8TiledMMAINS4_8MMA_AtomIJNS4_10MMA_TraitsINS4_19SM100_MMA_F8F6F4_SSEJSI_SI_fSE_SF_NS4_17integral_constantINS4_4UMMA5MajorELSQ_0EEESR_NSO_INSP_7ScaleInELSS_0EEEST_EEEEEENS4_6LayoutISC_NS5_IJNSA_ILi0EEESX_SX_EEEEENS5_IJNS4_10UnderscoreES10_S10_EEEEENS4_13SM90_TMA_LOADENS4_14ComposedLayoutINS4_7SwizzleILi3ELi4ELi3EEENS4_18smem_ptr_flag_bitsILi8EEENSW_INS5_IJNSA_ILi8EEESE_EEENS5_IJSE_SB_EEEEEEEvNS4_8identityES13_S1D_vS1E_EENS_8epilogue10collective18CollectiveEpilogueINS1G_23Sm100TmaWarpSpecializedILi1ELi1ELi112ELb0ELb0EEEJSH_NS5_IJNSW_ISE_SB_EENSW_ISF_SB_EEEEESI_SJ_SI_SJ_NS1G_6fusion15FusionCallbacksIS1K_NS1O_17LinearCombinationISI_fSI_fLNS_15FloatRoundStyleE2EEESH_S1N_JEEENS4_5SM1004TMEM4LOAD26SM100_TMEM_LOAD_32dp32b16xES13_NS14_INS15_ILi0ELi4ELi3EEES18_NSW_INS5_IJS19_NSA_ILi16EEEEEENS5_IJS1Z_SB_EEEEEEENS4_39AutoVectorizingCopyWithAssumedAlignmentILi128EEENS4_14SM90_TMA_STOREES23_S25_S25_EEEvvEEEEvNT_6ParamsE,@"STO_CUDA_ENTRY STV_DEFAULT"
_ZN7cutlass13device_kernelINS_4gemm6kernel13GemmUniversalIN4cute5tupleIJiiiiEEENS1_10collective13CollectiveMmaINS1_35MainloopSm100TmaUmmaWarpSpecializedILi3ELi2ELi4ENS5_IJNS4_1CILi1EEESB_SB_EEEEENS5_IJNSA_ILi128EEENSA_ILi112EEENSA_ILi256EEEEEENS_12float_e4m3_tENS5_IJlSB_lEEESI_SJ_NS4_8TiledMMAINS4_8MMA_AtomIJNS4_10MMA_TraitsINS4_19SM100_MMA_F8F6F4_SSEJSI_SI_fSE_SF_NS4_17integral_constantINS4_4UMMA5MajorELSQ_0EEESR_NSO_INSP_7ScaleInELSS_0EEEST_EEEEEENS4_6LayoutISC_NS5_IJNSA_ILi0EEESX_SX_EEEEENS5_IJNS4_10UnderscoreES10_S10_EEEEENS4_13SM90_TMA_LOADENS4_14ComposedLayoutINS4_7SwizzleILi3ELi4ELi3EEENS4_18smem_ptr_flag_bitsILi8EEENSW_INS5_IJNSA_ILi8EEESE_EEENS5_IJSE_SB_EEEEEEEvNS4_8identityES13_S1D_vS1E_EENS_8epilogue10collective18CollectiveEpilogueINS1G_23Sm100TmaWarpSpecializedILi1ELi1ELi112ELb0ELb0EEEJSH_NS5_IJNSW_ISE_SB_EENSW_ISF_SB_EEEEESI_SJ_SI_SJ_NS1G_6fusion15FusionCallbacksIS1K_NS1O_17LinearCombinationISI_fSI_fLNS_15FloatRoundStyleE2EEESH_S1N_JEEENS4_5SM1004TMEM4LOAD26SM100_TMEM_LOAD_32dp32b16xES13_NS14_INS15_ILi0ELi4ELi3EEES18_NSW_INS5_IJS19_NSA_ILi16EEEEEENS5_IJS1Z_SB_EEEEEEENS4_39AutoVectorizingCopyWithAssumedAlignmentILi128EEENS4_14SM90_TMA_STOREES23_S25_S25_EEEvvEEEEvNT_6ParamsE:
[----:B------:R-:W1:Y:S01]  /*0000*/  LDC R1, c[0x0][0x37c] ;  /* 0x0000df00ff017b82 */ /* 0x000e620000000800 */
[----:B------:R-:W2:Y:S01]  /*0010*/  S2R R234, SR_TID.X ;  /* 0x0000000000ea7919 */ /* 0x000ea20000002100 */
[----:B------:R-:W3:Y:S01]  /*0020*/  LDCU.64 UR8, c[0x0][0x890] ;  /* 0x00011200ff0877ac */ /* 0x000ee20008000a00 */
[----:B------:R-:W-:Y:S02]  /*0030*/  PRMT R226, RZ, 0x7610, R226 ;  /* 0x00007610ffe27816 */ /* 0x000fe400000000e2 */
[----:B------:R-:W-:Y:S01]  /*0040*/  ELECT P3, URZ, PT ;  /* 0x0000000000ff782f */ /* 0x000fe20003860000 */
[----:B---3--:R-:W-:-:S04]  /*0050*/  UISETP.NE.U32.AND UP0, UPT, UR8, URZ, UPT ;  /* 0x000000ff0800728c */ /* 0x008fc8000bf05070 */
[----:B------:R-:W-:Y:S01]  /*0060*/  UISETP.NE.AND.EX UP0, UPT, UR9, URZ, UPT, UP0 ;  /* 0x000000ff0900728c */ /* 0x000fe2000bf05300 */
[----:B--2---:R-:W-:-:S05]  /*0070*/  SHF.R.U32.HI R227, RZ, 0x5, R234 ;  /* 0x00000005ffe37819 */ /* 0x004fca00000116ea */
[----:B------:R-:W2:Y:S02]  /*0080*/  SHFL.IDX PT, R0, R227, RZ, 0x1f ;  /* 0x00001fffe3007589 */ /* 0x000ea400000e0000 */
[----:B--2---:R-:W-:Y:S01]  /*0090*/  R2UR UR22, R0 ;  /* 0x00000000001672ca */ /* 0x004fe200000e0000 */
[----:B-1----:R-:W-:-:S14]  /*00a0*/  BRA.U UP0, `(.L_x_0) ;  /* 0x0000000100307547 */ /* 0x002fdc000b800000 */
[----:B------:R-:W1:Y:S02]  /*00b0*/  LDCU.64 UR4, c[0x0][0x888] ;  /* 0x00011100ff0477ac */ /* 0x000e640008000a00 */
[----:B-1----:R-:W-:-:S04]  /*00c0*/  UISETP.NE.U32.AND UP0, UPT, UR4, URZ, UPT ;  /* 0x000000ff0400728c */ /* 0x002fc8000bf05070 */
[----:B------:R-:W-:-:S09]  /*00d0*/  UISETP.NE.AND.EX UP0, UPT, UR5, URZ, UPT, UP0 ;  /* 0x000000ff0500728c */ /* 0x000fd2000bf05300 */
[----:B------:R-:W-:Y:S05]  /*00e0*/  BRA.U !UP0, `(.L_x_1) ;  /* 0x0000000108187547 */ /* 0x000fea000b800000 */
[----:B------:R-:W1:Y:S01]  /*00f0*/  LDC.64 R2, c[0x0][0x888] ;  /* 0x00022200ff027b82 */ /* 0x000e620000000a00 */
[----:B------:R-:W1:Y:S02]  /*0100*/  LDCU.64 UR4, c[0x0][0x358] ;  /* 0x00006b00ff0477ac */ /* 0x000e640008000a00 */
[----:B-1----:R-:W2:Y:S01]  /*0110*/  LDG.E R0, desc[UR4][R2.64] ;  /* 0x0000000402007981 */ /* 0x002ea2000c1e1900 */
[----:B------:R-:W-:Y:S01]  /*0120*/  HFMA2 R226, -RZ, RZ, 0, 5.9604644775390625e-08 ;  /* 0x00000001ffe27431 */ /* 0x000fe200000001ff */
[----:B--2---:R-:W-:Y:S01]  /*0130*/  R2UR UR45, R0 ;  /* 0x00000000002d72ca */ /* 0x004fe200000e0000 */
[----:B------:R-:W-:Y:S05]  /*0140*/  BRA `(.L_x_0) ;  /* 0x0000000000087947 */ /* 0x000fea0003800000 */
.L_x_1:
[----:B------:R-:W-:Y:S01]  /*0150*/  HFMA2 R226, -RZ, RZ, 0, 5.9604644775390625e-08 ;  /* 0x00000001ffe27431 */ /* 0x000fe200000001ff */
[----:B------:R-:W1:Y:S02]  /*0160*/  LDCU UR45, c[0x0][0x880] ;  /* 0x00011000ff2d77ac */ /* 0x000e640008000800 */
.L_x_0:
[----:B------:R-:W2:Y:S02]  /*0170*/  LDCU.64 UR4, c[0x0][0x8b0] ;  /* 0x00011600ff0477ac */ /* 0x000ea40008000a00 */
[----:B--2---:R-:W-:-:S04]  /*0180*/  UISETP.NE.U32.AND UP0, UPT, UR4, URZ, UPT ;  /* 0x000000ff0400728c */ /* 0x004fc8000bf05070 */
[----:B------:R-:W-:-:S09]  /*0190*/  UISETP.NE.AND.EX UP0, UPT, UR5, URZ, UPT, UP0 ;  /* 0x000000ff0500728c */ /* 0x000fd2000bf05300 */
[----:B------:R-:W-:Y:S05]  /*01a0*/  BRA.U UP0, `(.L_x_2) ;  /* 0x0000000100287547 */ /* 0x000fea000b800000 */
[----:B------:R-:W2:Y:S02]  /*01b0*/  LDCU.64 UR4, c[0x0][0x8a8] ;  /* 0x00011500ff0477ac */ /* 0x000ea40008000a00 */
[----:B--2---:R-:W-:-:S04]  /*01c0*/  UISETP.NE.U32.AND UP0, UPT, UR4, URZ, UPT ;  /* 0x000000ff0400728c */ /* 0x004fc8000bf05070 */
[----:B------:R-:W-:-:S09]  /*01d0*/  UISETP.NE.AND.EX UP0, UPT, UR5, URZ, UPT, UP0 ;  /* 0x000000ff0500728c */ /* 0x000fd2000bf05300 */
[----:B------:R-:W-:Y:S05]  /*01e0*/  BRA.U !UP0, `(.L_x_3) ;  /* 0x0000000108147547 */ /* 0x000fea000b800000 */
[----:B------:R-:W2:Y:S01]  /*01f0*/  LDC.64 R2, c[0x0][0x8a8] ;  /* 0x00022a00ff027b82 */ /* 0x000ea20000000a00 */
[----:B------:R-:W2:Y:S02]  /*0200*/  LDCU.64 UR4, c[0x0][0x358] ;  /* 0x00006b00ff0477ac */ /* 0x000ea40008000a00 */
[----:B--2---:R-:W2:Y:S02]  /*0210*/  LDG.E R0, desc[UR4][R2.64] ;  /* 0x0000000402007981 */ /* 0x004ea4000c1e1900 */
[----:B--2---:R-:W-:Y:S01]  /*0220*/  R2UR UR37, R0 ;  /* 0x00000000002572ca */ /* 0x004fe200000e0000 */
[----:B------:R-:W-:-:S14]  /*0230*/  BRA `(.L_x_2) ;  /* 0x0000000000047947 */ /* 0x000fdc0003800000 */
.L_x_3:
[----:B------:R-:W2:Y:S02]  /*0240*/  LDCU UR37, c[0x0][0x8a0] ;  /* 0x00011400ff2577ac */ /* 0x000ea40008000800 */
.L_x_2:
[----:B------:R-:W-:Y:S01]  /*0250*/  IMAD.U32 R0, RZ, RZ, UR22 ;  /* 0x00000016ff007e24 */ /* 0x000fe2000f8e00ff */
[----:B------:R-:W-:Y:S04]  /*0260*/  BSSY.RECONVERGENT B0, `(.L_x_4) ;  /* 0x000000c000007945 */ /* 0x000fe80003800200 */
[C---:B------:R-:W-:Y:S02]  /*0270*/  ISETP.NE.OR P1, PT, R0.reuse, 0x1, !P3 ;  /* 0x000000010000780c */ /* 0x040fe40005f25670 */
[----:B------:R-:W-:-:S11]  /*0280*/  ISETP.NE.OR P0, PT, R0, 0x3, !P3 ;  /* 0x000000030000780c */ /* 0x000fd60005f05670 */
[----:B------:R-:W-:Y:S05]  /*0290*/  @P1 BRA `(.L_x_5) ;  /* 0x0000000000201947 */ /* 0x000fea0003800000 */
[----:B------:R-:W3:Y:S02]  /*02a0*/  LDCU.64 UR4, c[0x0][0x348] ;  /* 0x00006900ff0477ac */ /* 0x000ee40008000a00 */
[----:B---3--:R-:W-:Y:S02]  /*02b0*/  UIADD3 UR6, UP1, UPT, UR4, 0x80, URZ ;  /* 0x0000008004067890 */ /* 0x008fe4000ff3e0ff */
[----:B------:R-:W-:Y:S02]  /*02c0*/  UIADD3 UR4, UP0, UPT, UR4, 0x180, URZ ;  /* 0x0000018004047890 */ /* 0x000fe4000ff1e0ff */
[----:B------:R-:W-:Y:S02]  /*02d0*/  UIADD3.X UR7, UPT, UPT, URZ, UR5, URZ, UP1, !UPT ;  /* 0x00000005ff077290 */ /* 0x000fe40008ffe4ff */
[----:B------:R-:W-:-:S07]  /*02e0*/  UIADD3.X UR5, UPT, UPT, URZ, UR5, URZ, UP0, !UPT ;  /* 0x00000005ff057290 */ /* 0x000fce00087fe4ff */
[----:B------:R3:W-:Y:S02]  /*02f0*/  UTMACCTL.PF [UR6] ;  /* 0x00000000060079b9 */ /* 0x0007e40008040000 */
[----:B------:R3:W-:Y:S02]  /*0300*/  UTMACCTL.PF [UR4] ;  /* 0x00000000040079b9 */ /* 0x0007e40008040000 */
[----:B---3--:R-:W-:Y:S01]  /*0310*/  NOP ;  /* 0x0000000000007918 */ /* 0x008fe20000000000 */
.L_x_5:
[----:B-12---:R-:W-:Y:S05]  /*0320*/  BSYNC.RECONVERGENT B0 ;  /* 0x0000000000007941 */ /* 0x006fea0003800200 */
.L_x_4:
[----:B------:R-:W-:Y:S04]  /*0330*/  BSSY.RECONVERGENT B0, `(.L_x_6) ;  /* 0x000000a000007945 */ /* 0x000fe80003800200 */
[----:B------:R-:W-:Y:S05]  /*0340*/  @P0 BRA `(.L_x_7) ;  /* 0x0000000000200947 */ /* 0x000fea0003800000 */
[----:B------:R-:W1:Y:S02]  /*0350*/  LDCU.64 UR4, c[0x0][0x348] ;  /* 0x00006900ff0477ac */ /* 0x000e640008000a00 */
[----:B-1----:R-:W-:Y:S02]  /*0360*/  UIADD3 UR6, UP1, UPT, UR4, 0x580, URZ ;  /* 0x0000058004067890 */ /* 0x002fe4000ff3e0ff */
[----:B------:R-:W-:Y:S02]  /*0370*/  UIADD3 UR4, UP0, UPT, UR4, 0x680, URZ ;  /* 0x0000068004047890 */ /* 0x000fe4000ff1e0ff */
[----:B------:R-:W-:Y:S02]  /*0380*/  UIADD3.X UR7, UPT, UPT, URZ, UR5, URZ, UP1, !UPT ;  /* 0x00000005ff077290 */ /* 0x000fe40008ffe4ff */
[----:B------:R-:W-:-:S07]  /*0390*/  UIADD3.X UR5, UPT, UPT, URZ, UR5, URZ, UP0, !UPT ;  /* 0x00000005ff057290 */ /* 0x000fce00087fe4ff */
[----:B------:R1:W-:Y:S02]  /*03a0*/  UTMACCTL.PF [UR6] ;  /* 0x00000000060079b9 */ /* 0x0003e40008040000 */
[----:B------:R1:W-:Y:S02]  /*03b0*/  UTMACCTL.PF [UR4] ;  /* 0x00000000040079b9 */ /* 0x0003e40008040000 */
[----:B-1----:R-:W-:Y:S01]  /*03c0*/  NOP ;  /* 0x0000000000007918 */ /* 0x002fe20000000000 */
.L_x_7:
[----:B------:R-:W-:Y:S05]  /*03d0*/  BSYNC.RECONVERGENT B0 ;  /* 0x0000000000007941 */ /* 0x000fea0003800200 */
.L_x_6:
[----:B------:R-:W1:Y:S01]  /*03e0*/  LDCU.64 UR4, c[0x0][0x888] ;  /* 0x00011100ff0477ac */ /* 0x000e620008000a00 */
[----:B------:R-:W-:Y:S02]  /*03f0*/  UISETP.EQ.U32.AND UP1, UPT, UR8, URZ, UPT ;  /* 0x000000ff0800728c */ /* 0x000fe4000bf22070 */
[----:B------:R-:W-:Y:S02]  /*0400*/  UPLOP3.LUT UP3, UPT, UPT, UPT, UPT, 0x80, 0x8 ;  /* 0x000000000008789c */ /* 0x000fe40003f6f070 */
[----:B-1----:R-:W-:-:S04]  /*0410*/  UISETP.NE.U32.AND UP0, UPT, UR4, URZ, UPT ;  /* 0x000000ff0400728c */ /* 0x002fc8000bf05070 */
[----:B------:R-:W-:-:S04]  /*0420*/  UISETP.NE.AND.EX UP2, UPT, UR5, URZ, UPT, UP0 ;  /* 0x000000ff0500728c */ /* 0x000fc8000bf45300 */
[----:B------:R-:W-:-:S04]  /*0430*/  UISETP.EQ.OR.EX UP4, UPT, UR9, URZ, !UP2, UP1 ;  /* 0x000000ff0900728c */ /* 0x000fc8000d782710 */
[----:B------:R-:W-:-:S05]  /*0440*/  UP2UR UR56, UPR, URZ, 0x10 ;  /* 0x00000010ff387883 */ /* 0x000fca0008000000 */
[----:B------:R-:W-:Y:S07]  /*0450*/  BRA.U !UP4, `(.L_x_8) ;  /* 0x000000010c207547 */ /* 0x000fee000b800000 */
[----:B------:R-:W-:Y:S01]  /*0460*/  UISETP.NE.U32.AND UP1, UPT, UR8, URZ, UPT ;  /* 0x000000ff0800728c */ /* 0x000fe2000bf25070 */
[----:B------:R-:W-:Y:S01]  /*0470*/  FSETP.NEU.AND P0, PT, RZ, UR45, PT ;  /* 0x0000002dff007c0b */ /* 0x000fe2000bf0d000 */
[----:B------:R-:W-:Y:S02]  /*0480*/  USEL UR4, URZ, 0xffffffff, UP2 ;  /* 0xffffffffff047887 */ /* 0x000fe40009000000 */
[----:B------:R-:W-:-:S10]  /*0490*/  UISETP.NE.AND.EX UP1, UPT, UR9, URZ, UPT, UP1 ;  /* 0x000000ff0900728c */ /* 0x000fd4000bf25310 */
[----:B------:R-:W-:Y:S01]  /*04a0*/  VOTEU.ANY UP0, P0 ;  /* 0x0000000000ff7886 */ /* 0x000fe20000000100 */
[----:B------:R-:W-:-:S04]  /*04b0*/  @!UP1 USEL UR4, URZ, 0xffffffff, UP0 ;  /* 0xffffffffff049887 */ /* 0x000fc80008000000 */
[----:B------:R-:W-:-:S04]  /*04c0*/  ULOP3.LUT UR4, UR4, 0x1, URZ, 0xc0, !UPT ;  /* 0x0000000104047892 */ /* 0x000fc8000f8ec0ff */
[----:B------:R-:W-:-:S11]  /*04d0*/  UISETP.NE.U32.AND UP3, UPT, UR4, 0x1, UPT ;  /* 0x000000010400788c */ /* 0x000fd6000bf65070 */
.L_x_8:
[----:B------:R-:W1:Y:S01]  /*04e0*/  SHFL.IDX PT, R2, R227, RZ, 0x1f ;  /* 0x00001fffe3027589 */ /* 0x000e6200000e0000 */
[----:B------:R-:W-:-:S04]  /*04f0*/  UISETP.NE.AND UP0, UPT, UR22, 0x2, UPT ;  /* 0x000000021600788c */ /* 0x000fc8000bf05270 */
[----:B------:R-:W-:Y:S01]  /*0500*/  USEL UR44, URZ, 0x1, UP0 ;  /* 0x00000001ff2c7887 */ /* 0x000fe20008000000 */
[----:B-1----:R-:W-:-:S13]  /*0510*/  ISETP.NE.AND P0, PT, R2, RZ, PT ;  /* 0x000000ff0200720c */ /* 0x002fda0003f05270 */
[----:B------:R-:W-:Y:S05]  /*0520*/  @P0 BRA `(.L_x_9) ;  /* 0x0000000000400947 */ /* 0x000fea0003800000 */
[----:B------:R-:W1:Y:S01]  /*0530*/  S2UR UR4, SR_CgaCtaId ;  /* 0x00000000000479c3 */ /* 0x000e620000008800 */
[----:B------:R-:W-:Y:S01]  /*0540*/  UMOV UR5, 0x400 ;  /* 0x0000040000057882 */ /* 0x000fe20000000000 */
[----:B------:R-:W-:Y:S01]  /*0550*/  UMOV UR6, 0x1 ;  /* 0x0000000100067882 */ /* 0x000fe20000000000 */
[----:B------:R-:W-:Y:S01]  /*0560*/  ELECT P0, URZ, PT ;  /* 0x0000000000ff782f */ /* 0x000fe20003800000 */
[----:B------:R-:W-:-:S04]  /*0570*/  UIADD3 UR6, UPT, UPT, -UR6, 0x100000, URZ ;  /* 0x0010000006067890 */ /* 0x000fc8000fffe1ff */
[----:B------:R-:W-:Y:S02]  /*0580*/  USHF.L.U32 UR7, UR6, 0xb, URZ ;  /* 0x0000000b06077899 */ /* 0x000fe400080006ff */
[----:B------:R-:W-:Y:S02]  /*0590*/  USHF.L.U32 UR6, UR6, 0x1, URZ ;  /* 0x0000000106067899 */ /* 0x000fe400080006ff */
[----:B-1----:R-:W-:Y:S01]  /*05a0*/  ULEA UR4, UR4, UR5, 0x18 ;  /* 0x0000000504047291 */ /* 0x002fe2000f8ec0ff */
[----:B------:R-:W1:Y:S11]  /*05b0*/  FENCE.VIEW.ASYNC.S ;  /* 0x00000000000073c6 */ /* 0x000e760000000000 */
[----:B-1----:R1:W2:Y:S01]  /*05c0*/  SYNCS.EXCH.64 URZ, [UR4], UR6 ;  /* 0x0000000604ff75b2 */ /* 0x0022a20008000100 */
[----:B------:R1:W3:Y:S01]  /*05d0*/  SYNCS.EXCH.64 URZ, [UR4+0x18], UR6 ;  /* 0x0000180604ff75b2 */ /* 0x0002e20008000100 */
[----:B------:R1:W4:Y:S01]  /*05e0*/  SYNCS.EXCH.64 URZ, [UR4+0x8], UR6 ;  /* 0x0000080604ff75b2 */ /* 0x0003220008000100 */
[----:B------:R1:W1:Y:S01]  /*05f0*/  SYNCS.EXCH.64 URZ, [UR4+0x20], UR6 ;  /* 0x0000200604ff75b2 */ /* 0x0002620008000100 */
[----:B------:R1:W1:Y:S01]  /*0600*/  SYNCS.EXCH.64 URZ, [UR4+0x10], UR6 ;  /* 0x0000100604ff75b2 */ /* 0x0002620008000100 */
[----:B------:R1:W1:Y:S01]  /*0610*/  SYNCS.EXCH.64 URZ, [UR4+0x28], UR6 ;  /* 0x0000280604ff75b2 */ /* 0x0002620008000100 */
[----:B------:R-:W-:Y:S01]  /*0620*/  NOP ;  /* 0x0000000000007918 */ /* 0x000fe20000000000 */
.L_x_9:
[----:B------:R-:W5:Y:S01]  /*0630*/  SHFL.IDX PT, R2, R227, RZ, 0x1f ;  /* 0x00001fffe3027589 */ /* 0x000f6200000e0000 */
[----:B------:R-:W-:Y:S01]  /*0640*/  NOP ;  /* 0x0000000000007918 */ /* 0x000fe20000000000 */
[----:B-----5:R-:W-:-:S13]  /*0650*/  ISETP.NE.AND P0, PT, R2, 0x1, PT ;  /* 0x000000010200780c */ /* 0x020fda0003f05270 */
[----:B------:R-:W-:Y:S05]  /*0660*/  @P0 BRA `(.L_x_10) ;  /* 0x0000000000400947 */ /* 0x000fea0003800000 */
[----:B-1----:R-:W1:Y:S01]  /*0670*/  S2UR UR4, SR_CgaCtaId ;  /* 0x00000000000479c3 */ /* 0x002e620000008800 */
[----:B------:R-:W-:Y:S01]  /*0680*/  UMOV UR5, 0x400 ;  /* 0x0000040000057882 */ /* 0x000fe20000000000 */
[----:B------:R-:W-:Y:S01]  /*0690*/  UMOV UR8, 0x20 ;  /* 0x0000002000087882 */ /* 0x000fe20000000000 */
[----:B------:R-:W-:Y:S01]  /*06a0*/  UMOV UR6, 0x80 ;  /* 0x0000008000067882 */ /* 0x000fe20000000000 */
[----:B------:R-:W-:-:S04]  /*06b0*/  UIADD3 UR8, UPT, UPT, -UR8, 0x100000, URZ ;  /* 0x0010000008087890 */ /* 0x000fc8000fffe1ff */
[----:B------:R-:W-:Y:S02]  /*06c0*/  USHF.L.U32 UR9, UR8, 0xb, URZ ;  /* 0x0000000b08097899 */ /* 0x000fe400080006ff */
[----:B------:R-:W-:Y:S02]  /*06d0*/  USHF.L.U32 UR8, UR8, 0x1, URZ ;  /* 0x0000000108087899 */ /* 0x000fe400080006ff */
[----:B------:R-:W-:-:S04]  /*06e0*/  UIADD3 UR6, UPT, UPT, -UR6, 0x100000, URZ ;  /* 0x0010000006067890 */ /* 0x000fc8000fffe1ff */
[----:B------:R-:W-:Y:S02]  /*06f0*/  USHF.L.U32 UR7, UR6, 0xb, URZ ;  /* 0x0000000b06077899 */ /* 0x000fe400080006ff */
[----:B------:R-:W-:Y:S01]  /*0700*/  USHF.L.U32 UR6, UR6, 0x1, URZ ;  /* 0x0000000106067899 */ /* 0x000fe200080006ff */
[----:B------:R-:W-:Y:S01]  /*0710*/  ELECT P0, URZ, PT ;  /* 0x0000000000ff782f */ /* 0x000fe20003800000 */
[----:B-1----:R-:W-:Y:S01]  /*0720*/  ULEA UR4, UR4, UR5, 0x18 ;  /* 0x0000000504047291 */ /* 0x002fe2000f8ec0ff */
[----:B------:R-:W1:Y:S11]  /*0730*/  FENCE.VIEW.ASYNC.S ;  /* 0x00000000000073c6 */ /* 0x000e760000000000 */
[----:B-1----:R1:W1:Y:S01]  /*0740*/  SYNCS.EXCH.64 URZ, [UR4+0x30], UR8 ;  /* 0x0000300804ff75b2 */ /* 0x0022620008000100 */
[----:B------:R1:W1:Y:S01]  /*0750*/  SYNCS.EXCH.64 URZ, [UR4+0x38], UR6 ;  /* 0x0000380604ff75b2 */ /* 0x0002620008000100 */
[----:B------:R-:W-:Y:S01]  /*0760*/  NOP ;  /* 0x0000000000007918 */ /* 0x000fe20000000000 */
.L_x_10:
[----:B------:R-:W5:Y:S01]  /*0770*/  SHFL.IDX PT, R2, R227, RZ, 0x1f ;  /* 0x00001fffe3027589 */ /* 0x000f6200000e0000 */
[----:B------:R-:W-:Y:S01]  /*0780*/  NOP ;  /* 0x0000000000007918 */ /* 0x000fe20000000000 */
[----:B-----5:R-:W-:-:S13]  /*0790*/  ISETP.NE.AND P0, PT, R2, 0x3, PT ;  /* 0x000000030200780c */ /* 0x020fda0003f05270 */
[----:B------:R-:W-:Y:S05]  /*07a0*/  @P0 BRA `(.L_x_11) ;  /* 0x0000000000300947 */ /* 0x000fea0003800000 */
[----:B-1----:R-:W1:Y:S01]  /*07b0*/  S2UR UR4, SR_CgaCtaId ;  /* 0x00000000000479c3 */ /* 0x002e620000008800 */
        /* <DEDUP_REMOVED lines=8> */
[----:B-1----:R1:W1:Y:S01]  /*0840*/  SYNCS.EXCH.64 URZ, [UR4+0x40], UR6 ;  /* 0x0000400604ff75b2 */ /* 0x0022620008000100 */
[----:B------:R1:W1:Y:S01]  /*0850*/  SYNCS.EXCH.64 URZ, [UR4+0x48], UR6 ;  /* 0x0000480604ff75b2 */ /* 0x0002620008000100 */
[----:B------:R-:W-:Y:S01]  /*0860*/  NOP ;  /* 0x0000000000007918 */ /* 0x000fe20000000000 */
.L_x_11:
[----:B------:R-:W5:Y:S01]  /*0870*/  SHFL.IDX PT, R2, R227, RZ, 0x1f ;  /* 0x00001fffe3027589 */ /* 0x000f6200000e0000 */
[----:B------:R-:W-:Y:S01]  /*0880*/  NOP ;  /* 0x0000000000007918 */ /* 0x000fe20000000000 */
[----:B-----5:R-:W-:-:S13]  /*0890*/  ISETP.NE.AND P0, PT, R2, 0x4, PT ;  /* 0x000000040200780c */ /* 0x020fda0003f05270 */
[----:B------:R-:W-:Y:S05]  /*08a0*/  @P0 BRA `(.L_x_12) ;  /* 0x00000000004c0947 */ /* 0x000fea0003800000 */
[----:B-1----:R-:W1:Y:S01]  /*08b0*/  S2UR UR4, SR_CgaCtaId ;  /* 0x00000000000479c3 */ /* 0x002e620000008800 */
[----:B------:R-:W-:Y:S01]  /*08c0*/  UMOV UR6, 0x100 ;  /* 0x0000010000067882 */ /* 0x000fe20000000000 */
[----:B------:R-:W-:Y:S01]  /*08d0*/  UMOV UR5, 0x400 ;  /* 0x0000040000057882 */ /* 0x000fe20000000000 */
[----:B------:R-:W-:Y:S01]  /*08e0*/  USEL UR6, UR6, 0xe0, UP3 ;  /* 0x000000e006067887 */ /* 0x000fe20009800000 */
[----:B------:R-:W-:Y:S01]  /*08f0*/  UMOV UR8, 0x1 ;  /* 0x0000000100087882 */ /* 0x000fe20000000000 */
[----:B------:R-:W-:Y:S01]  /*0900*/  ELECT P0, URZ, PT ;  /* 0x0000000000ff782f */ /* 0x000fe20003800000 */
[----:B------:R-:W-:-:S04]  /*0910*/  UIADD3 UR8, UPT, UPT, -UR8, 0x100000, URZ ;  /* 0x0010000008087890 */ /* 0x000fc8000fffe1ff */
[----:B------:R-:W-:Y:S02]  /*0920*/  USHF.L.U32 UR9, UR8, 0xb, URZ ;  /* 0x0000000b08097899 */ /* 0x000fe400080006ff */
[----:B------:R-:W-:Y:S02]  /*0930*/  USHF.L.U32 UR8, UR8, 0x1, URZ ;  /* 0x0000000108087899 */ /* 0x000fe400080006ff */
[----:B------:R-:W-:-:S04]  /*0940*/  UIADD3 UR6, UPT, UPT, -UR6, 0x100000, URZ ;  /* 0x0010000006067890 */ /* 0x000fc8000fffe1ff */
[----:B------:R-:W-:Y:S02]  /*0950*/  USHF.L.U32 UR7, UR6, 0xb, URZ ;  /* 0x0000000b06077899 */ /* 0x000fe400080006ff */
[----:B------:R-:W-:Y:S02]  /*0960*/  USHF.L.U32 UR6, UR6, 0x1, URZ ;  /* 0x0000000106067899 */ /* 0x000fe400080006ff */
[----:B-1----:R-:W-:Y:S01]  /*0970*/  ULEA UR4, UR4, UR5, 0x18 ;  /* 0x0000000504047291 */ /* 0x002fe2000f8ec0ff */
[----:B------:R-:W1:Y:S11]  /*0980*/  FENCE.VIEW.ASYNC.S ;  /* 0x00000000000073c6 */ /* 0x000e760000000000 */
[----:B-1----:R1:W1:Y:S01]  /*0990*/  SYNCS.EXCH.64 URZ, [UR4+0x50], UR8 ;  /* 0x0000500804ff75b2 */ /* 0x0022620008000100 */
[----:B------:R1:W1:Y:S01]  /*09a0*/  SYNCS.EXCH.64 URZ, [UR4+0x60], UR6 ;  /* 0x0000600604ff75b2 */ /* 0x0002620008000100 */
[----:B------:R1:W1:Y:S01]  /*09b0*/  SYNCS.EXCH.64 URZ, [UR4+0x58], UR8 ;  /* 0x0000580804ff75b2 */ /* 0x0002620008000100 */
[----:B------:R1:W1:Y:S01]  /*09c0*/  SYNCS.EXCH.64 URZ, [UR4+0x68], UR6 ;  /* 0x0000680604ff75b2 */ /* 0x0002620008000100 */
[----:B------:R-:W-:Y:S01]  /*09d0*/  NOP ;  /* 0x0000000000007918 */ /* 0x000fe20000000000 */
.L_x_12:
        /* <DEDUP_REMOVED lines=19> */
[----:B------:R1:W1:Y:S01]  /*0b10*/  SYNCS.EXCH.64 URZ, [UR4+0x78], UR8 ;  /* 0x0000780804ff75b2 */ /* 0x0002620008000100 */
[----:B------:R1:W1:Y:S01]  /*0b20*/  SYNCS.EXCH.64 URZ, [UR4+0x98], UR6 ;  /* 0x0000980604ff75b2 */ /* 0x0002620008000100 */
[----:B------:R1:W1:Y:S01]  /*0b30*/  SYNCS.EXCH.64 URZ, [UR4+0x80], UR8 ;  /* 0x0000800804ff75b2 */ /* 0x0002620008000100 */
[----:B------:R1:W1:Y:S01]  /*0b40*/  SYNCS.EXCH.64 URZ, [UR4+0xa0], UR6 ;  /* 0x0000a00604ff75b2 */ /* 0x0002620008000100 */
[----:B------:R1:W1:Y:S01]  /*0b50*/  SYNCS.EXCH.64 URZ, [UR4+0x88], UR8 ;  /* 0x0000880804ff75b2 */ /* 0x0002620008000100 */
[----:B------:R1:W1:Y:S01]  /*0b60*/  SYNCS.EXCH.64 URZ, [UR4+0xa8], UR6 ;  /* 0x0000a80604ff75b2 */ /* 0x0002620008000100 */
[----:B------:R-:W-:Y:S01]  /*0b70*/  NOP ;  /* 0x0000000000007918 */ /* 0x000fe20000000000 */
.L_x_13:
[----:B------:R-:W5:Y:S01]  /*0b80*/  SHFL.IDX PT, R2, R227, RZ, 0x1f ;  /* 0x00001fffe3027589 */ /* 0x000f6200000e0000 */
[----:B------:R-:W1:Y:S01]  /*0b90*/  S2UR UR49, SR_CTAID.X ;  /* 0x00000000003179c3 */ /* 0x000e620000002500 */
[----:B------:R-:W-:-:S07]  /*0ba0*/  NOP ;  /* 0x0000000000007918 */ /* 0x000fce0000000000 */
[----:B------:R-:W1:Y:S01]  /*0bb0*/  S2UR UR50, SR_CTAID.Y ;  /* 0x00000000003279c3 */ /* 0x000e620000002600 */
[----:B-----5:R-:W-:-:S13]  /*0bc0*/  ISETP.NE.AND P0, PT, R2, 0x3, PT ;  /* 0x000000030200780c */ /* 0x020fda0003f05270 */
[----:B-1----:R-:W-:Y:S05]  /*0bd0*/  @P0 BRA `(.L_x_14) ;  /* 0x0000000000380947 */ /* 0x002fea0003800000 */
        /* <DEDUP_REMOVED lines=14> */
.L_x_14:
[----:B------:R-:W-:-:S05]  /*0cc0*/  CS2R.32 R233, SR_CgaSize ;  /* 0x0000000000e97805 */ /* 0x000fca0000008a00 */
[----:B------:R-:W-:-:S05]  /*0cd0*/  IMAD R233, R233, -0xa0, RZ ;  /* 0xffffff60e9e97824 */ /* 0x000fca00078e02ff */
[----:B------:R-:W-:-:S14]  /*0ce0*/  R2UR UR5, R233 ;  /* 0x00000000e90572ca */ /* 0x000fdc00000e0000 */
[----:B------:R-:W5:Y:S01]  /*0cf0*/  LDCU UR5, c[0x0][UR5+0x2b0] ;  /* 0x00005600050577ac */ /* 0x000f620008000800 */
[----:B------:R-:W-:Y:S01]  /*0d00*/  I2FP.F32.U32 R3, UR49 ;  /* 0x0000003100037c45 */ /* 0x000fe20008201000 */
[----:B------:R-:W-:Y:S01]  /*0d10*/  NOP ;  /* 0x0000000000007918 */ /* 0x000fe20000000000 */
[----:B------:R-:W-:Y:S02]  /*0d20*/  I2FP.F32.U32 R2, UR50 ;  /* 0x0000003200027c45 */ /* 0x000fe40008201000 */
[----:B------:R-:W-:-:S05]  /*0d30*/  CS2R.32 R233, SR_CgaSize ;  /* 0x0000000000e97805 */ /* 0x000fca0000008a00 */
[----:B------:R-:W-:-:S05]  /*0d40*/  IMAD R233, R233, -0xa0, RZ ;  /* 0xffffff60e9e97824 */ /* 0x000fca00078e02ff */
[----:B-1----:R-:W-:-:S14]  /*0d50*/  R2UR UR4, R233 ;  /* 0x00000000e90472ca */ /* 0x002fdc00000e0000 */
[----:B------:R-:W1:Y:S01]  /*0d60*/  LDCU UR4, c[0x0][UR4+0x2b4] ;  /* 0x00005680040477ac */ /* 0x000e620008000800 */
[----:B------:R-:W1:Y:S01]  /*0d70*/  S2UR UR36, SR_CTAID.Z ;  /* 0x00000000002479c3 */ /* 0x000e620000002700 */
[----:B------:R-:W2:Y:S01]  /*0d80*/  LDCU UR23, c[0x0][0xb24] ;  /* 0x00016480ff1777ac */ /* 0x000ea20008000800 */
[----:B------:R-:W-:-:S05]  /*0d90*/  CS2R.32 R233, SR_CgaSize ;  /* 0x0000000000e97805 */ /* 0x000fca0000008a00 */
[----:B------:R-:W-:-:S05]  /*0da0*/  IMAD R233, R233, -0xa0, RZ ;  /* 0xffffff60e9e97824 */ /* 0x000fca00078e02ff */
[----:B------:R-:W-:-:S14]  /*0db0*/  R2UR UR7, R233 ;  /* 0x00000000e90772ca */ /* 0x000fdc00000e0000 */
[----:B------:R-:W3:Y:S01]  /*0dc0*/  LDCU UR7, c[0x0][UR7+0x2a0] ;  /* 0x00005400070777ac */ /* 0x000ee20008000800 */
[----:B------:R-:W-:-:S05]  /*0dd0*/  CS2R.32 R233, SR_CgaSize ;  /* 0x0000000000e97805 */ /* 0x000fca0000008a00 */
[----:B------:R-:W-:-:S05]  /*0de0*/  IMAD R233, R233, -0xa0, RZ ;  /* 0xffffff60e9e97824 */ /* 0x000fca00078e02ff */
[----:B------:R-:W-:-:S14]  /*0df0*/  R2UR UR8, R233 ;  /* 0x00000000e90872ca */ /* 0x000fdc00000e0000 */
[----:B------:R-:W4:Y:S01]  /*0e00*/  LDCU UR8, c[0x0][UR8+0x2a4] ;  /* 0x00005480080877ac */ /* 0x000f220008000800 */
[----:B-----5:R-:W-:Y:S01]  /*0e10*/  FMUL R3, R3, UR5 ;  /* 0x0000000503037c20 */ /* 0x020fe20008400000 */
[----:B-1----:R-:W-:-:S05]  /*0e20*/  FMUL R2, R2, UR4 ;  /* 0x0000000402027c20 */ /* 0x002fca0008400000 */
[----:B------:R-:W1:Y:S01]  /*0e30*/  F2I.U32.TRUNC.NTZ R3, R3 ;  /* 0x0000000300037305 */ /* 0x000e62000020f000 */
[----:B--2---:R-:W-:-:S07]  /*0e40*/  UISETP.GE.AND UP0, UPT, UR23, 0x1, UPT ;  /* 0x000000011700788c */ /* 0x004fce000bf06270 */
[----:B------:R-:W2:Y:S01]  /*0e50*/  F2I.U32.TRUNC.NTZ R2, R2 ;  /* 0x0000000200027305 */ /* 0x000ea2000020f000 */
[----:B-1----:R-:W-:Y:S02]  /*0e60*/  R2UR UR4, R3 ;  /* 0x00000000030472ca */ /* 0x002fe400000e0000 */
[----:B--2---:R-:W-:-:S11]  /*0e70*/  R2UR UR6, R2 ;  /* 0x00000000020672ca */ /* 0x004fd600000e0000 */
[----:B------:R-:W-:-:S04]  /*0e80*/  UIADD3 UR5, UPT, UPT, -UR4, URZ, URZ ;  /* 0x000000ff04057290 */ /* 0x000fc8000fffe1ff */
[----:B---3--:R-:W-:Y:S02]  /*0e90*/  UIMAD UR5, UR7, UR5, UR49 ;  /* 0x00000005070572a4 */ /* 0x008fe4000f8e0231 */
[----:B------:R-:W-:-:S04]  /*0ea0*/  UIADD3 UR4, UPT, UPT, -UR6, URZ, URZ ;  /* 0x000000ff06047290 */ /* 0x000fc8000fffe1ff */
[----:B------:R-:W-:Y:S01]  /*0eb0*/  IMAD.U32 R233, RZ, RZ, UR5 ;  /* 0x00000005ffe97e24 */ /* 0x000fe2000f8e00ff */
[----:B----4-:R-:W-:-:S06]  /*0ec0*/  UIMAD UR4, UR8, UR4, UR50 ;  /* 0x00000004080472a4 */ /* 0x010fcc000f8e0232 */
[----:B------:R-:W-:Y:S01]  /*0ed0*/  IMAD.U32 R232, RZ, RZ, UR4 ;  /* 0x00000004ffe87e24 */ /* 0x000fe2000f8e00ff */
[----:B------:R-:W-:Y:S06]  /*0ee0*/  BAR.SYNC.DEFER_BLOCKING 0x0 ;  /* 0x0000000000007b1d */ /* 0x000fec0000010000 */
[----:B------:R-:W-:Y:S05]  /*0ef0*/  BRA.U !UP0, `(.L_x_15) ;  /* 0x0000000108d47547 */ /* 0x000fea000b800000 */
[----:B------:R-:W1:Y:S01]  /*0f00*/  LDCU.128 UR12, c[0x0][0xb10] ;  /* 0x00016200ff0c77ac */ /* 0x000e620008000c00 */
[----:B------:R-:W2:Y:S01]  /*0f10*/  LDCU UR6, c[0x0][0x370] ;  /* 0x00006e00ff0677ac */ /* 0x000ea20008000800 */
[----:B------:R-:W3:Y:S01]  /*0f20*/  LDCU UR5, c[0x0][0x374] ;  /* 0x00006e80ff0577ac */ /* 0x000ee20008000800 */
[----:B------:R-:W4:Y:S01]  /*0f30*/  LDCU UR24, c[0x0][0xb0c] ;  /* 0x00016180ff1877ac */ /* 0x000f220008000800 */
[----:B------:R-:W5:Y:S01]  /*0f40*/  LDCU UR4, c[0x0][0xb20] ;  /* 0x00016400ff0477ac */ /* 0x000f620008000800 */
[----:B------:R-:W5:Y:S01]  /*0f50*/  LDCU.64 UR8, c[0x0][0xb28] ;  /* 0x00016500ff0877ac */ /* 0x000f620008000a00 */
[----:B-1----:R-:W-:Y:S02]  /*0f60*/  UISETP.NE.AND UP0, UPT, UR14, 0x1, UPT ;  /* 0x000000010e00788c */ /* 0x002fe4000bf05270 */
[----:B---3--:R-:W-:Y:S02]  /*0f70*/  UIMAD.WIDE.U32 UR10, UR5, UR15, URZ ;  /* 0x0000000f050a72a5 */ /* 0x008fe4000f8e00ff */
[----:B--2---:R-:W-:-:S02]  /*0f80*/  UIMAD.WIDE.U32 UR18, UR6, UR12, URZ ;  /* 0x0000000c061272a5 */ /* 0x004fc4000f8e00ff */
[----:B----4-:R-:W-:Y:S02]  /*0f90*/  UISETP.NE.AND UP1, UPT, UR24, 0x1, UPT ;  /* 0x000000011800788c */ /* 0x010fe4000bf25270 */
[----:B------:R-:W-:Y:S01]  /*0fa0*/  UISETP.NE.AND UP4, UPT, UR23, 0x1, UPT ;  /* 0x000000011700788c */ /* 0x000fe2000bf85270 */
[----:B------:R-:W-:Y:S02]  /*0fb0*/  UMOV UR10, UR11 ;  /* 0x0000000b000a7c82 */ /* 0x000fe40008000000 */
[----:B------:R-:W-:Y:S01]  /*0fc0*/  UMOV UR18, UR19 ;  /* 0x0000001300127c82 */ /* 0x000fe20008000000 */
[----:B-----5:R-:W-:Y:S02]  /*0fd0*/  @UP0 USHF.R.U32.HI UR5, URZ, UR4, UR10 ;  /* 0x00000004ff050299 */ /* 0x020fe4000801160a */
[----:B------:R-:W-:Y:S02]  /*0fe0*/  UIMAD.WIDE.U32 UR20, UR50, UR15, URZ ;  /* 0x0000000f321472a5 */ /* 0x000fe4000f8e00ff */
[----:B------:R-:W-:-:S02]  /*0ff0*/  UIMAD.WIDE.U32 UR10, UR5, UR8, URZ ;  /* 0x00000008050a72a5 */ /* 0x000fc4000f8e00ff */
[----:B------:R-:W-:Y:S02]  /*1000*/  @UP1 USHF.R.U32.HI UR6, URZ, UR13, UR18 ;  /* 0x0000000dff061299 */ /* 0x000fe40008011612 */
[----:B------:R-:W-:Y:S02]  /*1010*/  UIMAD.WIDE.U32 UR16, UR49, UR12, URZ ;  /* 0x0000000c311072a5 */ /* 0x000fe4000f8e00ff */
[----:B------:R-:W-:Y:S01]  /*1020*/  UIMAD.WIDE.U32 UR18, UR6, UR8, URZ ;  /* 0x00000008061272a5 */ /* 0x000fe2000f8e00ff */
[----:B------:R-:W-:Y:S01]  /*1030*/  UMOV UR20, UR21 ;  /* 0x0000001500147c82 */ /* 0x000fe20008000000 */
[----:B------:R-:W-:Y:S01]  /*1040*/  UMOV UR10, UR11 ;  /* 0x0000000b000a7c82 */ /* 0x000fe20008000000 */
[----:B------:R-:W-:Y:S02]  /*1050*/  USHF.R.U32.HI UR20, URZ, UR4, UR20 ;  /* 0x00000004ff147299 */ /* 0x000fe40008011614 */
[----:B------:R-:W-:Y:S02]  /*1060*/  @UP4 USHF.R.U32.HI UR5, URZ, UR9, UR10 ;  /* 0x00000009ff054299 */ /* 0x000fe4000801160a */
[----:B------:R-:W-:Y:S01]  /*1070*/  UMOV UR7, UR19 ;  /* 0x0000001300077c82 */ /* 0x000fe20008000000 */
[----:B------:R-:W-:Y:S01]  /*1080*/  UMOV UR16, UR17 ;  /* 0x0000001100107c82 */ /* 0x000fe20008000000 */
[----:B------:R-:W-:-:S02]  /*1090*/  @UP4 USHF.R.U32.HI UR6, URZ, UR9, UR7 ;  /* 0x00000009ff064299 */ /* 0x000fc40008011607 */
[----:B------:R-:W-:Y:S02]  /*10a0*/  USHF.R.U32.HI UR13, URZ, UR13, UR16 ;  /* 0x0000000dff0d7299 */ /* 0x000fe40008011610 */
[----:B------:R-:W-:Y:S02]  /*10b0*/  USEL UR4, UR50, UR20, !UP0 ;  /* 0x0000001432047287 */ /* 0x000fe4000c000000 */
[----:B------:R-:W-:Y:S02]  /*10c0*/  UIMAD UR7, UR5, UR23, URZ ;  /* 0x00000017050772a4 */ /* 0x000fe4000f8e02ff */
[----:B------:R-:W-:Y:S02]  /*10d0*/  USEL UR5, UR49, UR13, !UP1 ;  /* 0x0000000d31057287 */ /* 0x000fe4000c800000 */
[----:B------:R-:W-:Y:S02]  /*10e0*/  UIMAD UR12, UR6, UR23, URZ ;  /* 0x00000017060c72a4 */ /* 0x000fe4000f8e02ff */
[----:B------:R-:W-:-:S02]  /*10f0*/  UISETP.GE.AND UP0, UPT, UR4, UR7, UPT ;  /* 0x000000070400728c */ /* 0x000fc4000bf06270 */
[----:B------:R-:W-:Y:S02]  /*1100*/  UIMAD.WIDE.U32 UR10, UR4, UR8, URZ ;  /* 0x00000008040a72a5 */ /* 0x000fe4000f8e00ff */
[----:B------:R-:W-:Y:S02]  /*1110*/  UISETP.GE.OR UP0, UPT, UR5, UR12, UP0 ;  /* 0x0000000c0500728c */ /* 0x000fe40008706670 */
[----:B------:R-:W-:Y:S02]  /*1120*/  UIMAD.WIDE.U32 UR12, UR5, UR8, URZ ;  /* 0x00000008050c72a5 */ /* 0x000fe4000f8e00ff */
[----:B------:R-:W-:Y:S01]  /*1130*/  UIADD3 UR10, UPT, UPT, -UR4, URZ, URZ ;  /* 0x000000ff040a7290 */ /* 0x000fe2000fffe1ff */
[----:B------:R-:W-:Y:S01]  /*1140*/  UMOV UR8, UR11 ;  /* 0x0000000b00087c82 */ /* 0x000fe20008000000 */
[----:B------:R-:W-:Y:S02]  /*1150*/  UIADD3 UR11, UPT, UPT, -UR5, URZ, URZ ;  /* 0x000000ff050b7290 */ /* 0x000fe4000fffe1ff */
[----:B------:R-:W-:-:S03]  /*1160*/  USHF.R.U32.HI UR8, URZ, UR9, UR8 ;  /* 0x00000009ff087299 */ /* 0x000fc60008011608 */
[----:B------:R-:W-:Y:S01]  /*1170*/  @!UP0 UMOV UR7, UR13 ;  /* 0x0000000d00078c82 */ /* 0x000fe20008000000 */
[----:B------:R-:W-:Y:S02]  /*1180*/  UIMAD UR50, UR14, UR10, UR50 ;  /* 0x0000000a0e3272a4 */ /* 0x000fe4000f8e0232 */
[----:B------:R-:W-:Y:S02]  /*1190*/  USEL UR8, UR4, UR8, !UP4 ;  /* 0x0000000804087287 */ /* 0x000fe4000e000000 */
[----:B------:R-:W-:Y:S02]  /*11a0*/  @!UP0 USHF.R.U32.HI UR7, URZ, UR9, UR7 ;  /* 0x00000009ff078299 */ /* 0x000fe40008011607 */
[----:B------:R-:W-:Y:S02]  /*11b0*/  UIADD3 UR9, UPT, UPT, -UR8, URZ, URZ ;  /* 0x000000ff08097290 */ /* 0x000fe4000fffe1ff */
[----:B------:R-:W-:Y:S02]  /*11c0*/  @!UP0 USEL UR7, UR5, UR7, !UP4 ;  /* 0x0000000705078287 */ /* 0x000fe4000e000000 */
[----:B------:R-:W-:-:S02]  /*11d0*/  UIMAD UR9, UR23, UR9, UR4 ;  /* 0x00000009170972a4 */ /* 0x000fc4000f8e0204 */
[----:B------:R-:W-:Y:S02]  /*11e0*/  @!UP0 UIADD3 UR8, UPT, UPT, UR8, -UR7, URZ ;  /* 0x8000000708088290 */ /* 0x000fe4000fffe0ff */
[----:B------:R-:W-:Y:S02]  /*11f0*/  @!UP0 UIMAD UR6, UR9, UR6, UR7 ;  /* 0x00000006090682a4 */ /* 0x000fe4000f8e0207 */
[----:B------:R-:W-:Y:S02]  /*1200*/  @!UP0 UIMAD UR4, UR8, UR23, UR5 ;  /* 0x00000017080482a4 */ /* 0x000fe4000f8e0205 */
[----:B------:R-:W-:Y:S02]  /*1210*/  UIMAD UR49, UR24, UR11, UR49 ;  /* 0x0000000b183172a4 */ /* 0x000fe4000f8e0231 */
[----:B------:R-:W-:Y:S01]  /*1220*/  UIMAD UR50, UR4, UR14, UR50 ;  /* 0x0000000e043272a4 */ /* 0x000fe2000f8e0232 */
[----:B------:R-:W-:Y:S02]  /*1230*/  @!UP0 UMOV UR5, UR6 ;  /* 0x0000000600058c82 */ /* 0x000fe40008000000 */
[----:B------:R-:W-:-:S12]  /*1240*/  UIMAD UR49, UR5, UR24, UR49 ;  /* 0x00000018053172a4 */ /* 0x000fd8000f8e0231 */
.L_x_15:
[----:B------:R-:W1:Y:S01]  /*1250*/  LDCU UR4, c[0x0][0xb30] ;  /* 0x00016600ff0477ac */ /* 0x000e620008000800 */
[----:B------:R-:W2:Y:S01]  /*1260*/  S2UR UR5, SR_CgaCtaId ;  /* 0x00000000000579c3 */ /* 0x000ea20000008800 */
[----:B-1----:R-:W-:-:S09]  /*1270*/  UISETP.NE.AND UP0, UPT, UR4, 0x1, UPT ;  /* 0x000000010400788c */ /* 0x002fd2000bf05270 */
[----:B--2---:R-:W-:Y:S05]  /*1280*/  BRA.U UP0, `(.L_x_16) ;  /* 0x0000000100447547 */ /* 0x004fea000b800000 */
[----:B------:R-:W1:Y:S01]  /*1290*/  LDCU.128 UR12, c[0x0][0xb10] ;  /* 0x00016200ff0c77ac */ /* 0x000e620008000c00 */
[----:B------:R-:W2:Y:S01]  /*12a0*/  LDCU UR10, c[0x0][0xb0c] ;  /* 0x00016180ff0a77ac */ /* 0x000ea20008000800 */
[----:B------:R-:W3:Y:S01]  /*12b0*/  LDCU UR11, c[0x0][0xb20] ;  /* 0x00016400ff0b77ac */ /* 0x000ee20008000800 */
[----:B-1----:R-:W-:Y:S02]  /*12c0*/  UIMAD.WIDE.U32 UR8, UR49, UR12, URZ ;  /* 0x0000000c310872a5 */ /* 0x002fe4000f8e00ff */
[----:B------:R-:W-:Y:S02]  /*12d0*/  UIMAD.WIDE.U32 UR6, UR50, UR15, URZ ;  /* 0x0000000f320672a5 */ /* 0x000fe4000f8e00ff */
[----:B--2---:R-:W-:Y:S02]  /*12e0*/  UISETP.NE.AND UP1, UPT, UR10, 0x1, UPT ;  /* 0x000000010a00788c */ /* 0x004fe4000bf25270 */
[----:B------:R-:W-:Y:S01]  /*12f0*/  UISETP.NE.AND UP0, UPT, UR14, 0x1, UPT ;  /* 0x000000010e00788c */ /* 0x000fe2000bf05270 */
[----:B------:R-:W-:-:S02]  /*1300*/  UMOV UR8, UR9 ;  /* 0x0000000900087c82 */ /* 0x000fc40008000000 */
[----:B------:R-:W-:Y:S01]  /*1310*/  UMOV UR4, UR7 ;  /* 0x0000000700047c82 */ /* 0x000fe20008000000 */
[----:B------:R-:W-:Y:S02]  /*1320*/  USHF.R.U32.HI UR8, URZ, UR13, UR8 ;  /* 0x0000000dff087299 */ /* 0x000fe40008011608 */
[----:B---3--:R-:W-:Y:S02]  /*1330*/  USHF.R.U32.HI UR4, URZ, UR11, UR4 ;  /* 0x0000000bff047299 */ /* 0x008fe40008011604 */
[----:B------:R-:W-:Y:S02]  /*1340*/  USEL UR6, UR49, UR8, !UP1 ;  /* 0x0000000831067287 */ /* 0x000fe4000c800000 */
[----:B------:R-:W-:-:S04]  /*1350*/  USEL UR4, UR50, UR4, !UP0 ;  /* 0x0000000432047287 */ /* 0x000fc8000c000000 */
[----:B------:R-:W-:Y:S02]  /*1360*/  UIADD3 UR7, UPT, UPT, UR6, -UR4, URZ ;  /* 0x8000000406077290 */ /* 0x000fe4000fffe0ff */
[----:B------:R-:W-:Y:S02]  /*1370*/  UIADD3 UR4, UPT, UPT, -UR6, UR4, URZ ;  /* 0x0000000406047290 */ /* 0x000fe4000fffe1ff */
[----:B------:R-:W-:Y:S02]  /*1380*/  UIMAD UR50, UR7, UR14, UR50 ;  /* 0x0000000e073272a4 */ /* 0x000fe4000f8e0232 */
[----:B------:R-:W-:-:S12]  /*1390*/  UIMAD UR49, UR4, UR10, UR49 ;  /* 0x0000000a043172a4 */ /* 0x000fd8000f8e0231 */
.L_x_16:
[----:B------:R-:W-:Y:S01]  /*13a0*/  BAR.SYNC.DEFER_BLOCKING 0x0 ;  /* 0x0000000000007b1d */ /* 0x000fe20000010000 */
[----:B------:R-:W-:Y:S01]  /*13b0*/  UISETP.NE.AND UP0, UPT, UR22, 0x2, UPT ;  /* 0x000000021600788c */ /* 0x000fe2000bf05270 */
[----:B------:R-:W-:Y:S02]  /*13c0*/  ISETP.NE.OR P3, PT, R0, 0x2, !P3 ;  /* 0x000000020000780c */ /* 0x000fe40005f65670 */
[----:B------:R-:W-:Y:S02]  /*13d0*/  LOP3.LUT R225, R234, 0x1f, RZ, 0xc0, !PT ;  /* 0x0000001feae17812 */ /* 0x000fe400078ec0ff */
[----:B------:R-:W1:Y:S04]  /*13e0*/  LDCU UR41, c[0x0][0xb24] ;  /* 0x00016480ff2977ac */ /* 0x000e680008000800 */
[----:B------:R-:W-:Y:S05]  /*13f0*/  BRA.U UP0, `(.L_x_17) ;  /* 0x0000001100c47547 */ /* 0x000fea000b800000 */
[----:B------:R-:W2:Y:S01]  /*1400*/  LDCU UR7, c[0x0][0x38c] ;  /* 0x00007180ff0777ac */ /* 0x000ea20008000800 */
[----:B------:R-:W-:Y:S01]  /*1410*/  PLOP3.LUT P1, PT, PT, PT, UP3, 0x80, 0x8 ;  /* 0x000000000008781c */ /* 0x000fe20003f2f038 */
[----:B------:R-:W-:Y:S01]  /*1420*/  IMAD.MOV.U32 R12, RZ, RZ, 0x1 ;  /* 0x00000001ff0c7424 */ /* 0x000fe200078e00ff */
[----:B------:R-:W-:Y:S02]  /*1430*/  ISETP.EQ.OR P2, PT, R225, RZ, P3 ;  /* 0x000000ffe100720c */ /* 0x000fe40001f42670 */
[----:B------:R-:W-:Y:S02]  /*1440*/  CS2R R10, SRZ ;  /* 0x00000000000a7805 */ /* 0x000fe4000001ff00 */
[----:B------:R-:W-:Y:S01]  /*1450*/  PLOP3.LUT P1, PT, P1, PT, PT, 0x8, 0x80 ;  /* 0x000000000080781c */ /* 0x000fe20000f2e170 */
[----:B------:R-:W-:Y:S01]  /*1460*/  IMAD.MOV.U32 R9, RZ, RZ, RZ ;  /* 0x000000ffff097224 */ /* 0x000fe200078e00ff */
[----:B------:R-:W3:Y:S01]  /*1470*/  LDCU UR42, c[0x0][0x370] ;  /* 0x00006e00ff2a77ac */ /* 0x000ee20008000800 */
[----:B------:R-:W-:Y:S01]  /*1480*/  IMAD.MOV.U32 R8, RZ, RZ, 0x1 ;  /* 0x00000001ff087424 */ /* 0x000fe200078e00ff */
[----:B------:R-:W4:Y:S01]  /*1490*/  LDCU.64 UR38, c[0x0][0x348] ;  /* 0x00006900ff2677ac */ /* 0x000f220008000a00 */
[----:B------:R-:W1:Y:S01]  /*14a0*/  LDCU UR40, c[0x0][0x374] ;  /* 0x00006e80ff2877ac */ /* 0x000e620008000800 */
[----:B--2---:R-:W-:-:S02]  /*14b0*/  UIADD3 UR6, UPT, UPT, UR7, 0xff, URZ ;  /* 0x000000ff07067890 */ /* 0x004fc4000fffe0ff */
[----:B------:R-:W-:Y:S02]  /*14c0*/  UIADD3 UR46, UPT, UPT, UR7, 0x1fe, URZ ;  /* 0x000001fe072e7890 */ /* 0x000fe4000fffe0ff */
[----:B------:R-:W-:Y:S01]  /*14d0*/  USHF.R.S32.HI UR4, URZ, 0x1f, UR6 ;  /* 0x0000001fff047899 */ /* 0x000fe20008011406 */
[----:B------:R-:W-:-:S03]  /*14e0*/  UMOV UR29, URZ ;  /* 0x000000ff001d7c82 */ /* 0x000fc60008000000 */
[----:B------:R-:W-:Y:S02]  /*14f0*/  ULEA.HI UR4, UR4, UR6, URZ, 0x8 ;  /* 0x0000000604047291 */ /* 0x000fe4000f8f40ff */
[----:B------:R-:W-:Y:S02]  /*1500*/  UIADD3 UR6, UPT, UPT, UR7, -0x1, URZ ;  /* 0xffffffff07067890 */ /* 0x000fe4000fffe0ff */
[----:B------:R-:W-:Y:S02]  /*1510*/  USHF.R.S32.HI UR44, URZ, 0x8, UR4 ;  /* 0x00000008ff2c7899 */ /* 0x000fe40008011404 */
[----:B------:R-:W-:Y:S02]  /*1520*/  UISETP.GE.U32.AND UP1, UPT, UR6, -0x1ff, UPT ;  /* 0xfffffe010600788c */ /* 0x000fe4000bf26070 */
[----:B------:R-:W-:-:S04]  /*1530*/  UISETP.LT.U32.AND UP0, UPT, UR44, 0x3, UPT ;  /* 0x000000032c00788c */ /* 0x000fc8000bf01070 */
[----:B------:R-:W-:-:S04]  /*1540*/  USEL UR43, UR44, 0x3, UP0 ;  /* 0x000000032c2b7887 */ /* 0x000fc80008000000 */
[----:B------:R-:W-:Y:S02]  /*1550*/  UIADD3 UR30, UPT, UPT, UR43, -0x1, URZ ;  /* 0xffffffff2b1e7890 */ /* 0x000fe4000fffe0ff */
[----:B------:R-:W-:Y:S02]  /*1560*/  @UP1 UIADD3 UR30, UPT, UPT, UR43, URZ, URZ ;  /* 0x000000ff2b1e1290 */ /* 0x000fe4000fffe0ff */
[----:B------:R-:W-:Y:S02]  /*1570*/  UIADD3 UR45, UPT, UPT, UR44, -UR43, URZ ;  /* 0x8000002b2c2d7290 */ /* 0x000fe4000fffe0ff */
[----:B-1-34-:R-:W-:-:S12]  /*1580*/  UIADD3 UR30, UPT, UPT, UR30, 0x1, URZ ;  /* 0x000000011e1e7890 */ /* 0x01afd8000fffe0ff */
.L_x_35:
[----:B------:R-:W-:Y:S01]  /*1590*/  UISETP.NE.AND UP0, UPT, UR5, URZ, UPT ;  /* 0x000000ff0500728c */ /* 0x000fe2000bf05270 */
[----:B-1----:R-:W1:Y:S08]  /*15a0*/  S2UR UR5, SR_CgaCtaId ;  /* 0x00000000000579c3 */ /* 0x002e700000008800 */
[----:B------:R-:W-:Y:S05]  /*15b0*/  BRA.U UP0, `(.L_x_18) ;  /* 0x0000000100347547 */ /* 0x000fea000b800000 */
[----:B------:R-:W2:Y:S01]  /*15c0*/  S2R R0, SR_CgaCtaId ;  /* 0x0000000000007919 */ /* 0x000ea20000008800 */
[----:B------:R-:W-:Y:S02]  /*15d0*/  MOV R3, 0x400 ;  /* 0x0000040000037802 */ /* 0x000fe40000000f00 */
[----:B------:R-:W-:Y:S02]  /*15e0*/  SHF.L.U32 R2, R8, 0x1f, RZ ;  /* 0x0000001f08027819 */ /* 0x000fe400000006ff */
[----:B--2---:R-:W-:-:S05]  /*15f0*/  LEA R0, R0, R3, 0x18 ;  /* 0x0000000300007211 */ /* 0x004fca00078ec0ff */
[----:B------:R-:W-:-:S04]  /*1600*/  IMAD R3, R9, 0x8, R0 ;  /* 0x0000000809037824 */ /* 0x000fc800078e0200 */
[----:B------:R-:W2:Y:S02]  /*1610*/  SYNCS.PHASECHK.TRANS64.TRYWAIT P0, [R3+URZ+0xc0], R2 ;  /* 0x0000c002030075a7 */ /* 0x000ea400080011ff */
[----:B--2---:R-:W-:Y:S05]  /*1620*/  @!P0 BRA `(.L_x_19) ;  /* 0x0000007000908947 */ /* 0x004fea0003800000 */
.L_x_95:
[----:B------:R-:W-:Y:S01]  /*1630*/  VIADD R9, R9, 0x1 ;  /* 0x0000000109097836 */ /* 0x000fe20000000000 */
[----:B------:R2:W-:Y:S04]  /*1640*/  SYNCS.ARRIVE.TRANS64.A1T0 RZ, [R3+URZ+0xb0], RZ ;  /* 0x0000b0ff03ff79a7 */ /* 0x0005e800081000ff */
[----:B------:R-:W-:-:S04]  /*1650*/  ISETP.NE.AND P0, PT, R9, 0x2, PT ;  /* 0x000000020900780c */ /* 0x000fc80003f05270 */
[----:B------:R-:W-:Y:S02]  /*1660*/  SEL R9, R9, RZ, P0 ;  /* 0x000000ff09097207 */ /* 0x000fe40000000000 */
[----:B--2---:R-:W-:-:S04]  /*1670*/  SEL R3, RZ, 0x1, P0 ;  /* 0x00000001ff037807 */ /* 0x004fc80000000000 */
[----:B------:R-:W-:-:S07]  /*1680*/  LOP3.LUT R8, R8, R3, RZ, 0x3c, !PT ;  /* 0x0000000308087212 */ /* 0x000fce00078e3cff */
.L_x_18:
[----:B------:R-:W-:Y:S01]  /*1690*/  UMOV UR4, 0x400 ;  /* 0x0000040000047882 */ /* 0x000fe20000000000 */
[----:B------:R-:W-:Y:S01]  /*16a0*/  SHF.L.U32 R0, R12, 0x1f, RZ ;  /* 0x0000001f0c007819 */ /* 0x000fe200000006ff */
[----:B-1----:R-:W-:Y:S02]  /*16b0*/  ULEA UR4, UR5, UR4, 0x18 ;  /* 0x0000000405047291 */ /* 0x002fe4000f8ec0ff */
[----:B------:R-:W-:Y:S02]  /*16c0*/  UISETP.GE.U32.AND UP0, UPT, UR46, 0x1ff, UPT ;  /* 0x000001ff2e00788c */ /* 0x000fe4000bf06070 */
[----:B------:R-:W-:Y:S02]  /*16d0*/  ULEA UR6, UR29, UR4, 0x3 ;  /* 0x000000041d067291 */ /* 0x000fe4000f8e18ff */
[----:B------:R-:W-:Y:S02]  /*16e0*/  USHF.L.U32 UR35, UR49, 0x7, URZ ;  /* 0x0000000731237899 */ /* 0x000fe400080006ff */
[----:B------:R-:W-:Y:S01]  /*16f0*/  UIMAD UR19, UR50, 0x70, URZ ;  /* 0x00000070321378a4 */ /* 0x000fe2000f8e02ff */
[----:B------:R-:W-:-:S04]  /*1700*/  UMOV UR13, URZ ;  /* 0x000000ff000d7c82 */ /* 0x000fc80008000000 */
[----:B------:R1:W2:Y:S01]  /*1710*/  SYNCS.PHASECHK.TRANS64.TRYWAIT P0, [UR6+0x18], R0 ;  /* 0x00001800ff0075a7 */ /* 0x0002a20008001106 */
[----:B------:R-:W-:Y:S06]  /*1720*/  BRA.U !UP0, `(.L_x_20) ;  /* 0x0000000108d87547 */ /* 0x000fec000b800000 */
[----:B------:R-:W-:Y:S01]  /*1730*/  UMOV UR21, URZ ;  /* 0x000000ff00157c82 */ /* 0x000fe20008000000 */
[----:B------:R-:W-:-:S05]  /*1740*/  UMOV UR6, UR29 ;  /* 0x0000001d00067c82 */ /* 0x000fca0008000000 */
.L_x_25:
[----:B--2---:R-:W-:Y:S01]  /*1750*/  @!P3 MOV R2, 0xf000 ;  /* 0x0000f0000002b802 */ /* 0x004fe20000000f00 */
[----:B------:R-:W-:Y:S01]  /*1760*/  ULEA UR33, UR6, UR4, 0x3 ;  /* 0x0000000406217291 */ /* 0x000fe2000f8e18ff */
[----:B--2-4-:R-:W-:Y:S11]  /*1770*/  @P0 BRA `(.L_x_21) ;  /* 0x00000000000c0947 */ /* 0x014ff60003800000 */
[----:B------:R-:W-:Y:S04]  /*1780*/  SHF.L.U32 R3, R12, 0x1f, RZ ;  /* 0x0000001f0c037819 */ /* 0x000fe800000006ff */
[----:B------:R-:W2:Y:S02]  /*1790*/  SYNCS.PHASECHK.TRANS64.TRYWAIT P0, [UR33+0x18], R3 ;  /* 0x00001803ff0075a7 */ /* 0x000ea40008001121 */
[----:B--2---:R-:W-:Y:S05]  /*17a0*/  @!P0 BRA `(.L_x_22) ;  /* 0x0000007000448947 */ /* 0x004fea0003800000 */
.L_x_21:
[----:B------:R2:W-:Y:S01]  /*17b0*/  @!P3 SYNCS.ARRIVE.TRANS64 RZ, [UR33], R2 ;  /* 0x00000002ffffb9a7 */ /* 0x0005e20008000021 */
[----:B------:R-:W-:Y:S04]  /*17c0*/  BSSY.RECONVERGENT B0, `(.L_x_23) ;  /* 0x0000003000007945 */ /* 0x000fe80003800200 */
[----:B------:R-:W-:Y:S05]  /*17d0*/  @P2 BRA `(.L_x_24) ;  /* 0x0000000000042947 */ /* 0x000fea0003800000 */
[----:B------:R-:W-:Y:S05]  /*17e0*/  BPT.TRAP 0x1 ;  /* 0x000000040000795c */ /* 0x000fea0000300000 */
.L_x_24:
[----:B------:R-:W-:Y:S05]  /*17f0*/  BSYNC.RECONVERGENT B0 ;  /* 0x0000000000007941 */ /* 0x000fea0003800200 */
.L_x_23:
[----:B------:R-:W-:Y:S02]  /*1800*/  UIADD3 UR7, UPT, UPT, UR6, 0x1, URZ ;  /* 0x0000000106077890 */ /* 0x000fe4000fffe0ff */
[----:B------:R-:W-:Y:S02]  /*1810*/  UIADD3 UR14, UP1, UPT, UR38, 0x80, URZ ;  /* 0x00000080260e7890 */ /* 0x000fe4000ff3e0ff */
[----:B------:R-:W-:Y:S02]  /*1820*/  UISETP.NE.AND UP0, UPT, UR7, 0x3, UPT ;  /* 0x000000030700788c */ /* 0x000fe4000bf05270 */
[----:B------:R-:W-:Y:S02]  /*1830*/  ULEA UR24, UR6, UR4, 0xf ;  /* 0x0000000406187291 */ /* 0x000fe4000f8e78ff */
[----:B------:R-:W-:Y:S02]  /*1840*/  USEL UR8, URZ, 0x1, UP0 ;  /* 0x00000001ff087887 */ /* 0x000fe40008000000 */
[----:B------:R-:W-:Y:S02]  /*1850*/  USEL UR29, UR7, URZ, UP0 ;  /* 0x000000ff071d7287 */ /* 0x000fe40008000000 */
[----:B------:R-:W-:Y:S02]  /*1860*/  USHF.L.U32 UR34, UR21, 0x8, URZ ;  /* 0x0000000815227899 */ /* 0x000fe400080006ff */
[----:B------:R-:W-:Y:S01]  /*1870*/  ULEA UR7, UR29, UR4, 0x3 ;  /* 0x000000041d077291 */ /* 0x000fe2000f8e18ff */
[----:B------:R-:W-:Y:S01]  /*1880*/  LOP3.LUT R12, R12, UR8, RZ, 0x3c, !PT ;  /* 0x000000080c0c7c12 */ /* 0x000fe2000f8e3cff */
[----:B------:R-:W-:Y:S02]  /*1890*/  UIADD3.X UR15, UPT, UPT, URZ, UR39, URZ, UP1, !UPT ;  /* 0x00000027ff0f7290 */ /* 0x000fe40008ffe4ff */
[----:B------:R-:W-:Y:S01]  /*18a0*/  UIADD3 UR32, UPT, UPT, UR24, 0x7200, URZ ;  /* 0x0000720018207890 */ /* 0x000fe2000fffe0ff */
[----:B-1----:R-:W-:Y:S01]  /*18b0*/  SHF.L.U32 R0, R12, 0x1f, RZ ;  /* 0x0000001f0c007819 */ /* 0x002fe200000006ff */
[----:B------:R-:W-:Y:S02]  /*18c0*/  UIMAD UR8, UR6, 0x7000, UR4 ;  /* 0x00007000060878a4 */ /* 0x000fe4000f8e0204 */
[----:B------:R-:W-:Y:S01]  /*18d0*/  UIADD3 UR26, UPT, UPT, UR34, 0x80, URZ ;  /* 0x00000080221a7890 */ /* 0x000fe2000fffe0ff */
[----:B------:R3:W4:Y:S01]  /*18e0*/  SYNCS.PHASECHK.TRANS64.TRYWAIT P0, [UR7+0x18], R0 ;  /* 0x00001800ff0075a7 */ /* 0x0007220008001107 */
[----:B------:R-:W-:Y:S01]  /*18f0*/  UMOV UR6, 0x0 ;  /* 0x0000000000067882 */ /* 0x000fe20000000000 */
[----:B------:R-:W-:Y:S01]  /*1900*/  UMOV UR7, 0x10000000 ;  /* 0x1000000000077882 */ /* 0x000fe20000000000 */
[----:B------:R-:W-:Y:S01]  /*1910*/  UIADD3 UR24, UPT, UPT, UR24, 0xb200, URZ ;  /* 0x0000b20018187890 */ /* 0x000fe2000fffe0ff */
[----:B------:R-:W-:Y:S01]  /*1920*/  UTMALDG.3D [UR32], [UR14], desc[UR6] ;  /* 0x000006200e0075b4 */ /* 0x000fe20008011000 */
[----:B------:R-:W-:Y:S01]  /*1930*/  UIADD3 UR22, UP0, UPT, UR38, 0x180, URZ ;  /* 0x0000018026167890 */ /* 0x000fe2000ff1e0ff */
[----:B------:R-:W-:Y:S01]  /*1940*/  UMOV UR25, UR33 ;  /* 0x0000002100197c82 */ /* 0x000fe20008000000 */
[----:B------:R-:W-:Y:S01]  /*1950*/  UMOV UR27, UR35 ;  /* 0x00000023001b7c82 */ /* 0x000fe20008000000 */
[----:B------:R-:W-:Y:S01]  /*1960*/  UMOV UR28, UR36 ;  /* 0x00000024001c7c82 */ /* 0x000fe20008000000 */
[----:B------:R-:W-:Y:S03]  /*1970*/  UIADD3.X UR23, UPT, UPT, URZ, UR39, URZ, UP0, !UPT ;  /* 0x00000027ff177290 */ /* 0x000fe600087fe4ff */
[----:B------:R-:W-:Y:S01]  /*1980*/  UTMALDG.3D [UR24], [UR14], desc[UR6] ;  /* 0x000006180e0075b4 */ /* 0x000fe20008011000 */
[----:B------:R-:W-:Y:S01]  /*1990*/  UIADD3 UR16, UPT, UPT, UR8, 0x1f200, URZ ;  /* 0x0001f20008107890 */ /* 0x000fe2000fffe0ff */
[----:B------:R-:W-:Y:S01]  /*19a0*/  UMOV UR17, UR33 ;  /* 0x0000002100117c82 */ /* 0x000fe20008000000 */
[----:B------:R-:W-:Y:S01]  /*19b0*/  UMOV UR20, UR36 ;  /* 0x0000002400147c82 */ /* 0x000fe20008000000 */
[----:B------:R-:W-:Y:S01]  /*19c0*/  UMOV UR18, UR34 ;  /* 0x0000002200127c82 */ /* 0x000fe20008000000 */
[----:B------:R-:W-:Y:S01]  /*19d0*/  UIADD3 UR8, UPT, UPT, UR8, 0x22a00, URZ ;  /* 0x00022a0008087890 */ /* 0x000fe2000fffe0ff */
[----:B------:R-:W-:Y:S01]  /*19e0*/  UMOV UR11, UR19 ;  /* 0x00000013000b7c82 */ /* 0x000fe20008000000 */
[----:B------:R-:W-:Y:S03]  /*19f0*/  UMOV UR12, UR36 ;  /* 0x00000024000c7c82 */ /* 0x000fe60008000000 */
[----:B------:R-:W-:Y:S01]  /*1a00*/  UTMALDG.3D [UR16], [UR22], desc[UR6] ;  /* 0x00000610160075b4 */ /* 0x000fe20008011000 */
[----:B------:R-:W-:Y:S01]  /*1a10*/  UIADD3 UR21, UPT, UPT, UR21, 0x1, URZ ;  /* 0x0000000115157890 */ /* 0x000fe2000fffe0ff */
[----:B------:R-:W-:Y:S01]  /*1a20*/  UMOV UR9, UR33 ;  /* 0x0000002100097c82 */ /* 0x000fe20008000000 */
[----:B------:R-:W-:Y:S02]  /*1a30*/  UMOV UR10, UR26 ;  /* 0x0000001a000a7c82 */ /* 0x000fe40008000000 */
[----:B------:R-:W-:Y:S01]  /*1a40*/  UISETP.NE.AND UP0, UPT, UR21, UR30, UPT ;  /* 0x0000001e1500728c */ /* 0x000fe2000bf05270 */
[----:B------:R-:W-:Y:S01]  /*1a50*/  UMOV UR13, UR30 ;  /* 0x0000001e000d7c82 */ /* 0x000fe20008000000 */
[----:B------:R1:W-:Y:S02]  /*1a60*/  UTMALDG.3D [UR8], [UR22], desc[UR6] ;  /* 0x00000608160075b4 */ /* 0x0003e40008011000 */
[----:B-1----:R-:W-:Y:S05]  /*1a70*/  UMOV UR6, UR29 ;  /* 0x0000001d00067c82 */ /* 0x002fea0008000000 */
[----:B---3--:R-:W-:Y:S05]  /*1a80*/  BRA.U UP0, `(.L_x_25) ;  /* 0xfffffffd00307547 */ /* 0x008fea000b83ffff */
.L_x_20:
[----:B------:R-:W-:Y:S01]  /*1a90*/  ULEA UR6, UR29, UR4, 0x3 ;  /* 0x000000041d067291 */ /* 0x000fe2000f8e18ff */
[----:B-1----:R-:W-:Y:S01]  /*1aa0*/  SHF.L.U32 R0, R12, 0x1f, RZ ;  /* 0x0000001f0c007819 */ /* 0x002fe200000006ff */
[----:B------:R-:W-:Y:S01]  /*1ab0*/  @!P1 SYNCS.ARRIVE.TRANS64.A1T0 RZ, [UR4+0x48], RZ ;  /* 0x000048ffffff99a7 */ /* 0x000fe20008100004 */
[----:B------:R-:W-:-:S06]  /*1ac0*/  UISETP.GT.AND UP0, UPT, UR44, UR43, UPT ;  /* 0x0000002b2c00728c */ /* 0x000fcc000bf04270 */
[----:B--2-4-:R1:W2:Y:S03]  /*1ad0*/  SYNCS.PHASECHK.TRANS64.TRYWAIT P0, [UR6+0x18], R0 ;  /* 0x00001800ff0075a7 */ /* 0x0142a60008001106 */
[----:B------:R-:W-:Y:S05]  /*1ae0*/  BRA.U !UP0, `(.L_x_26) ;  /* 0x0000000108d47547 */ /* 0x000fea000b800000 */
[----:B------:R-:W-:Y:S01]  /*1af0*/  UIADD3 UR21, UPT, UPT, UR45, UR13, URZ ;  /* 0x0000000d2d157290 */ /* 0x000fe2000fffe0ff */
[----:B------:R-:W-:-:S11]  /*1b00*/  UMOV UR6, UR29 ;  /* 0x0000001d00067c82 */ /* 0x000fd60008000000 */
.L_x_31:
[----:B--2---:R-:W-:Y:S01]  /*1b10*/  @!P3 MOV R2, 0xf000 ;  /* 0x0000f0000002b802 */ /* 0x004fe20000000f00 */
[----:B------:R-:W-:Y:S01]  /*1b20*/  ULEA UR33, UR6, UR4, 0x3 ;  /* 0x0000000406217291 */ /* 0x000fe2000f8e18ff */
[----:B--2-4-:R-:W-:Y:S11]  /*1b30*/  @P0 BRA `(.L_x_27) ;  /* 0x00000000000c0947 */ /* 0x014ff60003800000 */
[----:B------:R-:W-:Y:S04]  /*1b40*/  SHF.L.U32 R3, R12, 0x1f, RZ ;  /* 0x0000001f0c037819 */ /* 0x000fe800000006ff */
[----:B------:R-:W2:Y:S02]  /*1b50*/  SYNCS.PHASECHK.TRANS64.TRYWAIT P0, [UR33+0x18], R3 ;  /* 0x00001803ff0075a7 */ /* 0x000ea40008001121 */
[----:B--2---:R-:W-:Y:S05]  /*1b60*/  @!P0 BRA `(.L_x_28) ;  /* 0x0000006c006c8947 */ /* 0x004fea0003800000 */
.L_x_27:
[----:B------:R2:W-:Y:S01]  /*1b70*/  @!P3 SYNCS.ARRIVE.TRANS64 RZ, [UR33], R2 ;  /* 0x00000002ffffb9a7 */ /* 0x0005e20008000021 */
[----:B------:R-:W-:Y:S04]  /*1b80*/  BSSY.RECONVERGENT B0, `(.L_x_29) ;  /* 0x0000003000007945 */ /* 0x000fe80003800200 */
[----:B------:R-:W-:Y:S05]  /*1b90*/  @P2 BRA `(.L_x_30) ;  /* 0x0000000000042947 */ /* 0x000fea0003800000 */
[----:B------:R-:W-:Y:S05]  /*1ba0*/  BPT.TRAP 0x1 ;  /* 0x000000040000795c */ /* 0x000fea0000300000 */
.L_x_30:
[----:B------:R-:W-:Y:S05]  /*1bb0*/  BSYNC.RECONVERGENT B0 ;  /* 0x0000000000007941 */ /* 0x000fea0003800200 */
.L_x_29:
        /* <DEDUP_REMOVED lines=33> */
[----:B------:R-:W-:Y:S01]  /*1dd0*/  UMOV UR9, UR33 ;  /* 0x0000002100097c82 */ /* 0x000fe20008000000 */
[----:B------:R-:W-:Y:S01]  /*1de0*/  UMOV UR10, UR26 ;  /* 0x0000001a000a7c82 */ /* 0x000fe20008000000 */
[----:B------:R-:W-:Y:S04]  /*1df0*/  UIADD3 UR13, UPT, UPT, UR13, 0x1, URZ ;  /* 0x000000010d0d7890 */ /* 0x000fe8000fffe0ff */
[----:B------:R-:W-:Y:S01]  /*1e00*/  UISETP.NE.AND UP0, UPT, UR13, UR21, UPT ;  /* 0x000000150d00728c */ /* 0x000fe2000bf05270 */
[----:B------:R1:W-:Y:S02]  /*1e10*/  UTMALDG.3D [UR8], [UR22], desc[UR6] ;  /* 0x00000608160075b4 */ /* 0x0003e40008011000 */
[----:B-1----:R-:W-:Y:S06]  /*1e20*/  UMOV UR6, UR29 ;  /* 0x0000001d00067c82 */ /* 0x002fec0008000000 */
[----:B---3--:R-:W-:Y:S05]  /*1e30*/  BRA.U UP0, `(.L_x_31) ;  /* 0xfffffffd00347547 */ /* 0x008fea000b83ffff */
.L_x_26:
[C---:B------:R-:W-:Y:S01]  /*1e40*/  LEA R3, R11.reuse, UR4, 0x3 ;  /* 0x000000040b037c11 */ /* 0x040fe2000f8e18ff */
[----:B------:R-:W-:Y:S01]  /*1e50*/  NOP ;  /* 0x0000000000007918 */ /* 0x000fe20000000000 */
[----:B-1----:R-:W-:Y:S02]  /*1e60*/  SHF.L.U32 R0, R10, 0x1f, RZ ;  /* 0x0000001f0a007819 */ /* 0x002fe400000006ff */
[----:B------:R-:W-:Y:S02]  /*1e70*/  LEA R5, R11, UR4, 0x4 ;  /* 0x000000040b057c11 */ /* 0x000fe4000f8e20ff */
[----:B--2-4-:R-:W1:Y:S02]  /*1e80*/  SYNCS.PHASECHK.TRANS64.TRYWAIT P0, [R3+URZ+0x50], R0 ;  /* 0x00005000030075a7 */ /* 0x014e6400080011ff */
[----:B-1----:R-:W-:Y:S05]  /*1e90*/  @!P0 BRA `(.L_x_32) ;  /* 0x0000006800b88947 */ /* 0x002fea0003800000 */
.L_x_98:
[----:B------:R-:W2:Y:S01]  /*1ea0*/  LDS.128 R4, [R5+0xe0] ;  /* 0x0000e00005047984 */ /* 0x000ea20000000c00 */
[----:B------:R-:W-:Y:S01]  /*1eb0*/  UISETP.GE.AND UP0, UPT, UR41, 0x1, UPT ;  /* 0x000000012900788c */ /* 0x000fe2000bf06270 */
[----:B------:R-:W-:Y:S01]  /*1ec0*/  @!PT LDS RZ, [RZ] ;  /* 0x00000000fffff984 */ /* 0x000fe20000000800 */
[----:B------:R-:W-:Y:S01]  /*1ed0*/  @!PT LDS RZ, [RZ] ;  /* 0x00000000fffff984 */ /* 0x000fe20000000800 */
[----:B------:R-:W-:Y:S01]  /*1ee0*/  @!PT LDS RZ, [RZ] ;  /* 0x00000000fffff984 */ /* 0x000fe20000000800 */
[----:B------:R-:W-:Y:S01]  /*1ef0*/  @!PT LDS RZ, [RZ] ;  /* 0x00000000fffff984 */ /* 0x000fe20000000800 */
[----:B------:R3:W-:Y:S06]  /*1f00*/  MEMBAR.ALL.CTA ;  /* 0x0000000000007992 */ /* 0x0007ec0000008000 */
[----:B---3--:R-:W3:Y:S01]  /*1f10*/  FENCE.VIEW.ASYNC.S ;  /* 0x00000000000073c6 */ /* 0x008ee20000000000 */
[----:B--2---:R-:W-:-:S13]  /*1f20*/  LOP3.LUT P0, RZ, R6, 0x1, RZ, 0xc0, !PT ;  /* 0x0000000106ff7812 */ /* 0x004fda000780c0ff */
[----:B---3--:R-:W-:Y:S01]  /*1f30*/  VOTEU.ANY UP1, P0 ;  /* 0x0000000000ff7886 */ /* 0x008fe20000020100 */
[----:B------:R-:W-:-:S13]  /*1f40*/  PLOP3.LUT P0, PT, PT, PT, UP1, 0x80, 0x8 ;  /* 0x000000000008781c */ /* 0x000fda0003f0f018 */
[----:B-1----:R-:W-:Y:S02]  /*1f50*/  @P0 LOP3.LUT R0, R5, 0xffff, RZ, 0xc0, !PT ;  /* 0x0000ffff05000812 */ /* 0x002fe400078ec0ff */
[----:B------:R-:W-:Y:S02]  /*1f60*/  @P0 MOV R2, R4 ;  /* 0x0000000400020202 */ /* 0x000fe40000000f00 */
[----:B------:R-:W-:Y:S01]  /*1f70*/  @P0 R2UR UR7, R0 ;  /* 0x00000000000702ca */ /* 0x000fe200000e0000 */
[----:B------:R-:W-:Y:S01]  /*1f80*/  VIADD R0, R3, 0x60 ;  /* 0x0000006003007836 */ /* 0x000fe20000000000 */
[----:B------:R-:W-:Y:S02]  /*1f90*/  @P0 SHF.R.U32.HI R4, RZ, 0x10, R5 ;  /* 0x00000010ff040819 */ /* 0x000fe40000011605 */
[----:B------:R-:W-:Y:S02]  /*1fa0*/  @P0 R2UR UR8, R2 ;  /* 0x00000000020802ca */ /* 0x000fe400000e0000 */
[----:B------:R-:W-:-:S02]  /*1fb0*/  PRMT R0, RZ, 0x654, R0 ;  /* 0x00000654ff007816 */ /* 0x000fc40000000000 */
[----:B------:R-:W-:Y:S02]  /*1fc0*/  @P0 R2UR UR6, R4 ;  /* 0x00000000040602ca */ /* 0x000fe400000e0000 */
[----:B------:R1:W-:Y:S03]  /*1fd0*/  SYNCS.ARRIVE.TRANS64.RED.A1T0 RZ, [R0+URZ], RZ ;  /* 0x000000ff00ff79a7 */ /* 0x0003e600081004ff */
[----:B------:R-:W-:-:S04]  /*1fe0*/  @UP1 UMOV UR31, UR7 ;  /* 0x00000007001f1c82 */ /* 0x000fc80008000000 */
[----:B------:R-:W-:-:S04]  /*1ff0*/  @UP1 UMOV UR37, UR8 ;  /* 0x0000000800251c82 */ /* 0x000fc80008000000 */
[----:B------:R-:W-:Y:S01]  /*2000*/  @UP1 UMOV UR36, UR6 ;  /* 0x0000000600241c82 */ /* 0x000fe20008000000 */
[----:B------:R-:W-:Y:S05]  /*2010*/  BRA.U !UP0, `(.L_x_33) ;  /* 0x0000000108d47547 */ /* 0x000fea000b800000 */
[----:B------:R-:W2:Y:S01]  /*2020*/  LDCU.128 UR16, c[0x0][0xb10] ;  /* 0x00016200ff1077ac */ /* 0x000ea20008000c00 */
[----:B------:R-:W3:Y:S01]  /*2030*/  LDCU UR23, c[0x0][0xb20] ;  /* 0x00016400ff1777ac */ /* 0x000ee20008000800 */
[----:B------:R-:W4:Y:S01]  /*2040*/  LDCU UR22, c[0x0][0xb0c] ;  /* 0x00016180ff1677ac */ /* 0x000f220008000800 */
[----:B------:R-:W5:Y:S01]  /*2050*/  LDCU.64 UR10, c[0x0][0xb28] ;  /* 0x00016500ff0a77ac */ /* 0x000f620008000a00 */
[----:B------:R-:W-:Y:S02]  /*2060*/  UISETP.NE.AND UP3, UPT, UR41, 0x1, UPT ;  /* 0x000000012900788c */ /* 0x000fe4000bf65270 */
[----:B--2---:R-:W-:Y:S02]  /*2070*/  UIMAD.WIDE.U32 UR6, UR40, UR19, URZ ;  /* 0x00000013280672a5 */ /* 0x004fe4000f8e00ff */
[----:B------:R-:W-:Y:S02]  /*2080*/  UIMAD.WIDE.U32 UR8, UR42, UR16, URZ ;  /* 0x000000102a0872a5 */ /* 0x000fe4000f8e00ff */
[----:B------:R-:W-:-:S02]  /*2090*/  UISETP.NE.AND UP0, UPT, UR18, 0x1, UPT ;  /* 0x000000011200788c */ /* 0x000fc4000bf05270 */
[----:B------:R-:W-:Y:S01]  /*20a0*/  UIMAD.WIDE.U32 UR20, UR31, UR19, URZ ;  /* 0x000000131f1472a5 */ /* 0x000fe2000f8e00ff */
[----:B------:R-:W-:Y:S01]  /*20b0*/  UMOV UR6, UR7 ;  /* 0x0000000700067c82 */ /* 0x000fe20008000000 */
[----:B----4-:R-:W-:Y:S02]  /*20c0*/  UISETP.NE.AND UP2, UPT, UR22, 0x1, UPT ;  /* 0x000000011600788c */ /* 0x010fe4000bf45270 */
[----:B---3--:R-:W-:Y:S02]  /*20d0*/  USHF.R.U32.HI UR7, URZ, UR23, UR6 ;  /* 0x00000017ff077299 */ /* 0x008fe40008011606 */
[----:B------:R-:W-:Y:S01]  /*20e0*/  UIMAD.WIDE.U32 UR14, UR37, UR16, URZ ;  /* 0x00000010250e72a5 */ /* 0x000fe2000f8e00ff */
[----:B------:R-:W-:Y:S01]  /*20f0*/  UMOV UR6, UR9 ;  /* 0x0000000900067c82 */ /* 0x000fe20008000000 */
[----:B------:R-:W-:Y:S02]  /*2100*/  USEL UR7, UR40, UR7, !UP0 ;  /* 0x0000000728077287 */ /* 0x000fe4000c000000 */
[----:B------:R-:W-:-:S02]  /*2110*/  USHF.R.U32.HI UR6, URZ, UR17, UR6 ;  /* 0x00000011ff067299 */ /* 0x000fc40008011606 */
[----:B-----5:R-:W-:Y:S02]  /*2120*/  UIMAD.WIDE.U32 UR12, UR7, UR10, URZ ;  /* 0x0000000a070c72a5 */ /* 0x020fe4000f8e00ff */
[----:B------:R-:W-:Y:S01]  /*2130*/  USEL UR8, UR42, UR6, !UP2 ;  /* 0x000000062a087287 */ /* 0x000fe2000d000000 */
[----:B------:R-:W-:Y:S02]  /*2140*/  UMOV UR14, UR15 ;  /* 0x0000000f000e7c82 */ /* 0x000fe40008000000 */
[----:B------:R-:W-:Y:S01]  /*2150*/  UMOV UR6, UR21 ;  /* 0x0000001500067c82 */ /* 0x000fe20008000000 */
[----:B------:R-:W-:Y:S01]  /*2160*/  UIMAD.WIDE.U32 UR20, UR8, UR10, URZ ;  /* 0x0000000a081472a5 */ /* 0x000fe2000f8e00ff */
[----:B------:R-:W-:Y:S01]  /*2170*/  UMOV UR12, UR13 ;  /* 0x0000000d000c7c82 */ /* 0x000fe20008000000 */
[----:B------:R-:W-:Y:S02]  /*2180*/  USHF.R.U32.HI UR6, URZ, UR23, UR6 ;  /* 0x00000017ff067299 */ /* 0x000fe40008011606 */
[----:B------:R-:W-:-:S03]  /*2190*/  @UP3 USHF.R.U32.HI UR7, URZ, UR11, UR12 ;  /* 0x0000000bff073299 */ /* 0x000fc6000801160c */
[----:B------:R-:W-:Y:S01]  /*21a0*/  UMOV UR20, UR21 ;  /* 0x0000001500147c82 */ /* 0x000fe20008000000 */
[----:B------:R-:W-:Y:S02]  /*21b0*/  USHF.R.U32.HI UR17, URZ, UR17, UR14 ;  /* 0x00000011ff117299 */ /* 0x000fe4000801160e */
[----:B------:R-:W-:Y:S02]  /*21c0*/  USEL UR6, UR31, UR6, !UP0 ;  /* 0x000000061f067287 */ /* 0x000fe4000c000000 */
[----:B------:R-:W-:Y:S02]  /*21d0*/  @UP3 USHF.R.U32.HI UR8, URZ, UR11, UR20 ;  /* 0x0000000bff083299 */ /* 0x000fe40008011614 */
[----:B------:R-:W-:Y:S02]  /*21e0*/  UIMAD UR9, UR41, UR7, URZ ;  /* 0x00000007290972a4 */ /* 0x000fe4000f8e02ff */
[----:B------:R-:W-:Y:S02]  /*21f0*/  USEL UR7, UR37, UR17, !UP2 ;  /* 0x0000001125077287 */ /* 0x000fe4000d000000 */
[----:B------:R-:W-:-:S02]  /*2200*/  UIMAD UR12, UR41, UR8, URZ ;  /* 0x00000008290c72a4 */ /* 0x000fc4000f8e02ff */
[----:B------:R-:W-:Y:S02]  /*2210*/  UISETP.GE.AND UP0, UPT, UR6, UR9, UPT ;  /* 0x000000090600728c */ /* 0x000fe4000bf06270 */
[----:B------:R-:W-:Y:S02]  /*2220*/  UIMAD.WIDE.U32 UR14, UR6, UR10, URZ ;  /* 0x0000000a060e72a5 */ /* 0x000fe4000f8e00ff */
[----:B------:R-:W-:Y:S02]  /*2230*/  UISETP.GE.OR UP0, UPT, UR7, UR12, UP0 ;  /* 0x0000000c0700728c */ /* 0x000fe40008706670 */
[----:B------:R-:W-:Y:S02]  /*2240*/  UIMAD.WIDE.U32 UR12, UR7, UR10, URZ ;  /* 0x0000000a070c72a5 */ /* 0x000fe4000f8e00ff */
[----:B------:R-:W-:Y:S01]  /*2250*/  UIADD3 UR14, UPT, UPT, -UR6, URZ, URZ ;  /* 0x000000ff060e7290 */ /* 0x000fe2000fffe1ff */
[----:B------:R-:W-:Y:S01]  /*2260*/  UMOV UR10, UR15 ;  /* 0x0000000f000a7c82 */ /* 0x000fe20008000000 */
[----:B------:R-:W-:-:S02]  /*2270*/  UIADD3 UR12, UPT, UPT, -UR7, URZ, URZ ;  /* 0x000000ff070c7290 */ /* 0x000fc4000fffe1ff */
        /* <DEDUP_REMOVED lines=15> */
.L_x_33:
[----:B------:R-:W2:Y:S02]  /*2370*/  LDCU UR6, c[0x0][0xb30] ;  /* 0x00016600ff0677ac */ /* 0x000ea40008000800 */
[----:B--2---:R-:W-:-:S09]  /*2380*/  UISETP.NE.AND UP0, UPT, UR6, 0x1, UPT ;  /* 0x000000010600788c */ /* 0x004fd2000bf05270 */
[----:B------:R-:W-:Y:S05]  /*2390*/  BRA.U UP0, `(.L_x_34) ;  /* 0x0000000100447547 */ /* 0x000fea000b800000 */
[----:B------:R-:W2:Y:S01]  /*23a0*/  LDCU.128 UR12, c[0x0][0xb10] ;  /* 0x00016200ff0c77ac */ /* 0x000ea20008000c00 */
[----:B------:R-:W3:Y:S01]  /*23b0*/  LDCU UR10, c[0x0][0xb0c] ;  /* 0x00016180ff0a77ac */ /* 0x000ee20008000800 */
[----:B------:R-:W4:Y:S01]  /*23c0*/  LDCU UR11, c[0x0][0xb20] ;  /* 0x00016400ff0b77ac */ /* 0x000f220008000800 */
[----:B--2---:R-:W-:Y:S02]  /*23d0*/  UIMAD.WIDE.U32 UR8, UR37, UR12, URZ ;  /* 0x0000000c250872a5 */ /* 0x004fe4000f8e00ff */
[----:B------:R-:W-:Y:S02]  /*23e0*/  UIMAD.WIDE.U32 UR6, UR31, UR15, URZ ;  /* 0x0000000f1f0672a5 */ /* 0x000fe4000f8e00ff */
[----:B---3--:R-:W-:Y:S02]  /*23f0*/  UISETP.NE.AND UP2, UPT, UR10, 0x1, UPT ;  /* 0x000000010a00788c */ /* 0x008fe4000bf45270 */
[----:B------:R-:W-:Y:S01]  /*2400*/  UISETP.NE.AND UP0, UPT, UR14, 0x1, UPT ;  /* 0x000000010e00788c */ /* 0x000fe2000bf05270 */
[----:B------:R-:W-:-:S02]  /*2410*/  UMOV UR8, UR9 ;  /* 0x0000000900087c82 */ /* 0x000fc40008000000 */
[----:B------:R-:W-:Y:S01]  /*2420*/  UMOV UR6, UR7 ;  /* 0x0000000700067c82 */ /* 0x000fe20008000000 */
[----:B------:R-:W-:Y:S02]  /*2430*/  USHF.R.U32.HI UR8, URZ, UR13, UR8 ;  /* 0x0000000dff087299 */ /* 0x000fe40008011608 */
[----:B----4-:R-:W-:Y:S02]  /*2440*/  USHF.R.U32.HI UR6, URZ, UR11, UR6 ;  /* 0x0000000bff067299 */ /* 0x010fe40008011606 */
[----:B------:R-:W-:Y:S02]  /*2450*/  USEL UR7, UR37, UR8, !UP2 ;  /* 0x0000000825077287 */ /* 0x000fe4000d000000 */
[----:B------:R-:W-:-:S04]  /*2460*/  USEL UR6, UR31, UR6, !UP0 ;  /* 0x000000061f067287 */ /* 0x000fc8000c000000 */
[----:B------:R-:W-:Y:S02]  /*2470*/  UIADD3 UR8, UPT, UPT, UR7, -UR6, URZ ;  /* 0x8000000607087290 */ /* 0x000fe4000fffe0ff */
[----:B------:R-:W-:Y:S02]  /*2480*/  UIADD3 UR6, UPT, UPT, -UR7, UR6, URZ ;  /* 0x0000000607067290 */ /* 0x000fe4000fffe1ff */
[----:B------:R-:W-:Y:S02]  /*2490*/  UIMAD UR31, UR8, UR14, UR31 ;  /* 0x0000000e081f72a4 */ /* 0x000fe4000f8e021f */
[----:B------:R-:W-:-:S12]  /*24a0*/  UIMAD UR37, UR6, UR10, UR37 ;  /* 0x0000000a062572a4 */ /* 0x000fd8000f8e0225 */
.L_x_34:
[----:B------:R-:W-:Y:S01]  /*24b0*/  VIADD R11, R11, 0x1 ;  /* 0x000000010b0b7836 */ /* 0x000fe20000000000 */
[----:B------:R-:W-:Y:S02]  /*24c0*/  R2UR UR7, R233 ;  /* 0x00000000e90772ca */ /* 0x000fe400000e0000 */
[----:B------:R-:W-:Y:S02]  /*24d0*/  R2UR UR6, R232 ;  /* 0x00000000e80672ca */ /* 0x000fe400000e0000 */
[C---:B------:R-:W-:Y:S02]  /*24e0*/  ISETP.NE.AND P0, PT, R11.reuse, 0x2, PT ;  /* 0x000000020b00780c */ /* 0x040fe40003f05270 */
[----:B------:R-:W-:Y:S02]  /*24f0*/  PLOP3.LUT P1, PT, PT, PT, PT, 0x80, 0x8 ;  /* 0x000000000008781c */ /* 0x000fe40003f2f070 */
[----:B------:R-:W-:Y:S02]  /*2500*/  SEL R3, RZ, 0x1, P0 ;  /* 0x00000001ff037807 */ /* 0x000fe40000000000 */
[----:B------:R-:W-:-:S02]  /*2510*/  SEL R11, R11, RZ, P0 ;  /* 0x000000ff0b0b7207 */ /* 0x000fc40000000000 */
[----:B------:R-:W-:Y:S01]  /*2520*/  LOP3.LUT R10, R10, R3, RZ, 0x3c, !PT ;  /* 0x000000030a0a7212 */ /* 0x000fe200078e3cff */
[----:B------:R-:W-:Y:S02]  /*2530*/  UIADD3 UR49, UPT, UPT, UR37, UR7, URZ ;  /* 0x0000000725317290 */ /* 0x000fe4000fffe0ff */
[----:B------:R-:W-:Y:S01]  /*2540*/  UIADD3 UR50, UPT, UPT, UR31, UR6, URZ ;  /* 0x000000061f327290 */ /* 0x000fe2000fffe0ff */
[----:B------:R-:W-:Y:S11]  /*2550*/  BRA.U UP1, `(.L_x_35) ;  /* 0xfffffff1010c7547 */ /* 0x000ff6000b83ffff */
[----:B------:R-:W-:Y:S01]  /*2560*/  UIADD3 UR6, UPT, UPT, UR4, 0x18, URZ ;  /* 0x0000001804067890 */ /* 0x000fe2000fffe0ff */
[----:B------:R-:W-:-:S03]  /*2570*/  SHF.L.U32 R3, R12, 0x1f, RZ ;  /* 0x0000001f0c037819 */ /* 0x000fc600000006ff */
[----:B------:R-:W-:-:S09]  /*2580*/  ULEA UR4, UR29, UR6, 0x3 ;  /* 0x000000061d047291 */ /* 0x000fd2000f8e18ff */
[----:B------:R-:W2:Y:S02]  /*2590*/  SYNCS.PHASECHK.TRANS64.TRYWAIT P0, [UR4], R3 ;  /* 0x00000003ff0075a7 */ /* 0x000ea40008001104 */
[----:B--2---:R-:W-:Y:S05]  /*25a0*/  @!P0 BRA `(.L_x_36) ;  /* 0x0000006400088947 */ /* 0x004fea0003800000 */
.L_x_100:
[----:B------:R-:W-:-:S04]  /*25b0*/  UIADD3 UR4, UPT, UPT, UR29, 0x1, URZ ;  /* 0x000000011d047890 */ /* 0x000fc8000fffe0ff */
[----:B------:R-:W-:-:S04]  /*25c0*/  UISETP.NE.AND UP0, UPT, UR4, 0x3, UPT ;  /* 0x000000030400788c */ /* 0x000fc8000bf05270 */
[----:B------:R-:W-:Y:S02]  /*25d0*/  USEL UR7, URZ, 0x1, UP0 ;  /* 0x00000001ff077887 */ /* 0x000fe40008000000 */
[----:B------:R-:W-:-:S04]  /*25e0*/  USEL UR4, UR4, URZ, UP0 ;  /* 0x000000ff04047287 */ /* 0x000fc80008000000 */
[----:B------:R-:W-:Y:S01]  /*25f0*/  ULEA UR5, UR4, UR6, 0x3 ;  /* 0x0000000604057291 */ /* 0x000fe2000f8e18ff */
[----:B------:R-:W-:-:S04]  /*2600*/  LOP3.LUT R12, R12, UR7, RZ, 0x3c, !PT ;  /* 0x000000070c0c7c12 */ /* 0x000fc8000f8e3cff */
[----:B-1----:R-:W-:-:S04]  /*2610*/  SHF.L.U32 R3, R12, 0x1f, RZ ;  /* 0x0000001f0c037819 */ /* 0x002fc800000006ff */
[----:B------:R-:W1:Y:S02]  /*2620*/  SYNCS.PHASECHK.TRANS64.TRYWAIT P0, [UR5], R3 ;  /* 0x00000003ff0075a7 */ /* 0x000e640008001105 */
[----:B-1----:R-:W-:Y:S05]  /*2630*/  @!P0 BRA `(.L_x_37) ;  /* 0x0000006000fc8947 */ /* 0x002fea0003800000 */
.L_x_102:
[----:B------:R-:W-:-:S04]  /*2640*/  UIADD3 UR4, UPT, UPT, UR4, 0x1, URZ ;  /* 0x0000000104047890 */ /* 0x000fc8000fffe0ff */
[----:B------:R-:W-:-:S04]  /*2650*/  UISETP.NE.AND UP0, UPT, UR4, 0x3, UPT ;  /* 0x000000030400788c */ /* 0x000fc8000bf05270 */
[----:B------:R-:W-:Y:S02]  /*2660*/  USEL UR5, URZ, 0x1, UP0 ;  /* 0x00000001ff057887 */ /* 0x000fe40008000000 */
[----:B------:R-:W-:-:S04]  /*2670*/  USEL UR4, UR4, URZ, UP0 ;  /* 0x000000ff04047287 */ /* 0x000fc80008000000 */
[----:B------:R-:W-:Y:S01]  /*2680*/  ULEA UR4, UR4, UR6, 0x3 ;  /* 0x0000000604047291 */ /* 0x000fe2000f8e18ff */
[----:B-1----:R-:W-:-:S04]  /*2690*/  LOP3.LUT R3, R12, UR5, RZ, 0x3c, !PT ;  /* 0x000000050c037c12 */ /* 0x002fc8000f8e3cff */
[----:B------:R-:W-:Y:S01]  /*26a0*/  SHF.L.U32 R3, R3, 0x1f, RZ ;  /* 0x0000001f03037819 */ /* 0x000fe200000006ff */
[----:B------:R-:W-:-:S07]  /*26b0*/  IMAD.U32 R0, RZ, RZ, UR4 ;  /* 0x00000004ff007e24 */ /* 0x000fce000f8e00ff */
.L_x_38:
[----:B-1----:R1:W2:Y:S02]  /*26c0*/  SYNCS.PHASECHK.TRANS64.TRYWAIT P0, [R0+URZ], R3 ;  /* 0x00000003000075a7 */ /* 0x0022a400080011ff */
[----:B--2---:R-:W-:Y:S05]  /*26d0*/  @!P0 NANOSLEEP.SYNCS 0x989680 ;  /* 0x009896800000895d */ /* 0x004fea0003900000 */
[----:B------:R-:W2:Y:S02]  /*26e0*/  @!P0 SYNCS.PHASECHK.TRANS64 P0, [R0+URZ], R3 ;  /* 0x00000003000085a7 */ /* 0x000ea400080010ff */
[----:B--2---:R-:W-:Y:S05]  /*26f0*/  @P0 EXIT ;  /* 0x000000000000094d */ /* 0x004fea0003800000 */
[----:B------:R-:W-:Y:S05]  /*2700*/  BRA `(.L_x_38) ;  /* 0xfffffffc00ec7947 */ /* 0x000fea000383ffff */
.L_x_17:
[----:B------:R-:W-:-:S04]  /*2710*/  UISETP.NE.AND UP0, UPT, UR5, URZ, UPT ;  /* 0x000000ff0500728c */ /* 0x000fc8000bf05270 */
[----:B------:R-:W-:-:S09]  /*2720*/  UISETP.NE.OR UP0, UPT, UR22, 0x1, UP0 ;  /* 0x000000011600788c */ /* 0x000fd20008705670 */
[----:B------:R-:W-:Y:S05]  /*2730*/  BRA.U UP0, `(.L_x_39) ;  /* 0x00000005004c7547 */ /* 0x000fea000b800000 */
[----:B------:R-:W-:Y:S01]  /*2740*/  HFMA2 R10, -RZ, RZ, 0, 0 ;  /* 0x00000000ff0a7431 */ /* 0x000fe200000001ff */
[----:B------:R-:W-:Y:S01]  /*2750*/  UMOV UR6, 0x400 ;  /* 0x0000040000067882 */ /* 0x000fe20000000000 */
[----:B------:R-:W-:Y:S01]  /*2760*/  ISETP.NE.AND P2, PT, R225, RZ, PT ;  /* 0x000000ffe100720c */ /* 0x000fe20003f45270 */
[----:B------:R-:W-:Y:S01]  /*2770*/  IMAD.MOV.U32 R11, RZ, RZ, 0x1 ;  /* 0x00000001ff0b7424 */ /* 0x000fe200078e00ff */
[----:B------:R-:W-:Y:S01]  /*2780*/  CS2R R8, SRZ ;  /* 0x0000000000087805 */ /* 0x000fe2000001ff00 */
[----:B------:R-:W-:Y:S01]  /*2790*/  IMAD.MOV.U32 R3, RZ, RZ, RZ ;  /* 0x000000ffff037224 */ /* 0x000fe200078e00ff */
[----:B------:R-:W-:-:S03]  /*27a0*/  ULEA UR6, UR5, UR6, 0x18 ;  /* 0x0000000605067291 */ /* 0x000fc6000f8ec0ff */
[----:B------:R-:W-:-:S09]  /*27b0*/  UMOV UR5, URZ ;  /* 0x000000ff00057c82 */ /* 0x000fd20008000000 */
.L_x_43:
[----:B------:R-:W-:Y:S02]  /*27c0*/  LEA R0, R3, UR6, 0x3 ;  /* 0x0000000603007c11 */ /* 0x000fe4000f8e18ff */
[----:B------:R-:W-:-:S03]  /*27d0*/  SHF.L.U32 R5, R8, 0x1f, RZ ;  /* 0x0000001f08057819 */ /* 0x000fc600000006ff */
[----:B------:R-:W-:Y:S01]  /*27e0*/  VIADD R4, R0, 0xc0 ;  /* 0x000000c000047836 */ /* 0x000fe20000000000 */
[----:B------:R-:W2:Y:S02]  /*27f0*/  SYNCS.PHASECHK.TRANS64.TRYWAIT P0, [R0+URZ+0xb0], R5 ;  /* 0x0000b005000075a7 */ /* 0x000ea400080011ff */
[----:B--2---:R-:W-:Y:S05]  /*2800*/  @!P0 BRA `(.L_x_40) ;  /* 0x0000006000a08947 */ /* 0x004fea0003800000 */
.L_x_103:
[----:B------:R-:W-:Y:S01]  /*2810*/  ULEA UR4, UR5, UR6, 0x3 ;  /* 0x0000000605047291 */ /* 0x000fe2000f8e18ff */
[----:B------:R-:W-:Y:S01]  /*2820*/  PRMT R4, RZ, 0x654, R4 ;  /* 0x00000654ff047816 */ /* 0x000fe20000000004 */
[----:B--2---:R-:W-:Y:S01]  /*2830*/  @!P2 IMAD.MOV.U32 R5, RZ, RZ, 0x10 ;  /* 0x00000010ff05a424 */ /* 0x004fe200078e00ff */
[----:B------:R-:W-:Y:S01]  /*2840*/  SHF.L.U32 R7, R11, 0x1f, RZ ;  /* 0x0000001f0b077819 */ /* 0x000fe200000006ff */
[----:B------:R-:W-:Y:S01]  /*2850*/  UIADD3 UR7, UPT, UPT, UR4, 0x50, URZ ;  /* 0x0000005004077890 */ /* 0x000fe2000fffe0ff */
[----:B------:R2:W-:Y:S05]  /*2860*/  SYNCS.ARRIVE.TRANS64.RED.A1T0 RZ, [R4+URZ], RZ ;  /* 0x000000ff04ff79a7 */ /* 0x0005ea00081004ff */
[----:B------:R-:W-:Y:S01]  /*2870*/  IMAD.U32 R0, RZ, RZ, UR7 ;  /* 0x00000007ff007e24 */ /* 0x000fe2000f8e00ff */
[----:B------:R-:W3:Y:S04]  /*2880*/  SYNCS.PHASECHK.TRANS64.TRYWAIT P0, [UR4+0x60], R7 ;  /* 0x00006007ff0075a7 */ /* 0x000ee80008001104 */
[----:B------:R-:W-:Y:S01]  /*2890*/  PRMT R13, R225, 0x654, R0 ;  /* 0x00000654e10d7816 */ /* 0x000fe20000000000 */
[----:B--23--:R-:W-:Y:S06]  /*28a0*/  @!P0 BRA `(.L_x_41) ;  /* 0x00000060008c8947 */ /* 0x00cfec0003800000 */
.L_x_105:
[----:B------:R-:W-:Y:S01]  /*28b0*/  ULEA UR8, UR5, UR6, 0x4 ;  /* 0x0000000605087291 */ /* 0x000fe2000f8e20ff */
[----:B------:R-:W-:Y:S01]  /*28c0*/  SEL R2, R13, R2, !P2 ;  /* 0x000000020d027207 */ /* 0x000fe20005000000 */
[----:B------:R-:W-:Y:S01]  /*28d0*/  UIADD3 UR9, UPT, UPT, UR4, 0x50, URZ ;  /* 0x0000005004097890 */ /* 0x000fe2000fffe0ff */
[----:B--2---:R-:W-:Y:S01]  /*28e0*/  LEA R0, R10, UR6, 0x3 ;  /* 0x000000060a007c11 */ /* 0x004fe2000f8e18ff */
[----:B------:R-:W-:Y:S01]  /*28f0*/  UIADD3 UR8, UPT, UPT, UR8, 0xe0, URZ ;  /* 0x000000e008087890 */ /* 0x000fe2000fffe0ff */
[----:B------:R2:W-:Y:S01]  /*2900*/  @!P2 SYNCS.ARRIVE.TRANS64.RED RZ, [R2+URZ], R5 ;  /* 0x0000000502ffa9a7 */ /* 0x0005e200080004ff */
[----:B------:R-:W-:Y:S01]  /*2910*/  UIADD3 UR4, UPT, UPT, UR5, 0x1, URZ ;  /* 0x0000000105047890 */ /* 0x000fe2000fffe0ff */
[----:B------:R-:W-:-:S03]  /*2920*/  VIADD R3, R3, 0x1 ;  /* 0x0000000103037836 */ /* 0x000fc60000000000 */
[----:B------:R-:W-:Y:S02]  /*2930*/  UISETP.NE.AND UP0, UPT, UR4, 0x2, UPT ;  /* 0x000000020400788c */ /* 0x000fe4000bf05270 */
[----:B------:R-:W-:Y:S01]  /*2940*/  ISETP.NE.AND P0, PT, R3, 0x2, PT ;  /* 0x000000020300780c */ /* 0x000fe20003f05270 */
[----:B------:R-:W-:Y:S06]  /*2950*/  UGETNEXTWORKID.BROADCAST [UR8], [UR9] ;  /* 0x00000000080073ca */ /* 0x000fec0008000100 */
[----:B------:R-:W-:Y:S02]  /*2960*/  USEL UR7, URZ, 0x1, UP0 ;  /* 0x00000001ff077887 */ /* 0x000fe40008000000 */
[----:B------:R-:W-:-:S04]  /*2970*/  USEL UR5, UR4, URZ, UP0 ;  /* 0x000000ff04057287 */ /* 0x000fc80008000000 */
[----:B------:R-:W-:Y:S02]  /*2980*/  LOP3.LUT R11, R11, UR7, RZ, 0x3c, !PT ;  /* 0x000000070b0b7c12 */ /* 0x000fe4000f8e3cff */
[----:B--2---:R-:W-:-:S04]  /*2990*/  SHF.L.U32 R5, R9, 0x1f, RZ ;  /* 0x0000001f09057819 */ /* 0x004fc800000006ff */
[----:B------:R-:W2:Y:S02]  /*29a0*/  SYNCS.PHASECHK.TRANS64.TRYWAIT P1, [R0+URZ+0x50], R5 ;  /* 0x00005005000075a7 */ /* 0x000ea400080211ff */
[----:B--2---:R-:W-:Y:S05]  /*29b0*/  @!P1 BRA `(.L_x_42) ;  /* 0x0000006000609947 */ /* 0x004fea0003800000 */
.L_x_106:
[----:B------:R-:W-:Y:S01]  /*29c0*/  LEA R4, R10, UR6, 0x4 ;  /* 0x000000060a047c11 */ /* 0x000fe2000f8e20ff */
[----:B--2---:R-:W-:Y:S01]  /*29d0*/  VIADD R0, R0, 0x60 ;  /* 0x0000006000007836 */ /* 0x004fe20000000000 */
[----:B------:R-:W-:Y:S01]  /*29e0*/  SEL R3, R3, RZ, P0 ;  /* 0x000000ff03037207 */ /* 0x000fe20000000000 */
[----:B------:R-:W-:-:S03]  /*29f0*/  VIADD R10, R10, 0x1 ;  /* 0x000000010a0a7836 */ /* 0x000fc60000000000 */
[----:B------:R-:W2:Y:S01]  /*2a00*/  LDS.128 R4, [R4+0xe0] ;  /* 0x0000e00004047984 */ /* 0x000ea20000000c00 */
[----:B------:R-:W-:Y:S02]  /*2a10*/  PRMT R0, RZ, 0x654, R0 ;  /* 0x00000654ff007816 */ /* 0x000fe40000000000 */
[C---:B------:R-:W-:Y:S01]  /*2a20*/  ISETP.NE.AND P1, PT, R10.reuse, 0x2, PT ;  /* 0x000000020a00780c */ /* 0x040fe20003f25270 */
[----:B------:R-:W-:Y:S01]  /*2a30*/  @!PT LDS RZ, [RZ] ;  /* 0x00000000fffff984 */ /* 0x000fe20000000800 */
[----:B------:R-:W-:Y:S01]  /*2a40*/  @!PT LDS RZ, [RZ] ;  /* 0x00000000fffff984 */ /* 0x000fe20000000800 */
[----:B------:R-:W-:Y:S01]  /*2a50*/  @!PT LDS RZ, [RZ] ;  /* 0x00000000fffff984 */ /* 0x000fe20000000800 */
[----:B------:R-:W-:Y:S01]  /*2a60*/  @!PT LDS RZ, [RZ] ;  /* 0x00000000fffff984 */ /* 0x000fe20000000800 */
[----:B------:R3:W-:Y:S06]  /*2a70*/  MEMBAR.ALL.CTA ;  /* 0x0000000000007992 */ /* 0x0007ec0000008000 */
[----:B---3--:R-:W3:Y:S01]  /*2a80*/  FENCE.VIEW.ASYNC.S ;  /* 0x00000000000073c6 */ /* 0x008ee20000000000 */
[----:B------:R-:W-:Y:S01]  /*2a90*/  SEL R10, R10, RZ, P1 ;  /* 0x000000ff0a0a7207 */ /* 0x000fe20000800000 */
[----:B---3--:R3:W-:Y:S01]  /*2aa0*/  SYNCS.ARRIVE.TRANS64.RED.A1T0 RZ, [R0+URZ], RZ ;  /* 0x000000ff00ff79a7 */ /* 0x0087e200081004ff */
[----:B--2---:R-:W-:-:S02]  /*2ab0*/  LOP3.LUT P3, RZ, R6, 0x1, RZ, 0xc0, !PT ;  /* 0x0000000106ff7812 */ /* 0x004fc4000786c0ff */
[----:B------:R-:W-:-:S04]  /*2ac0*/  SEL R5, RZ, 0x1, P0 ;  /* 0x00000001ff057807 */ /* 0x000fc80000000000 */
[----:B------:R-:W-:Y:S02]  /*2ad0*/  LOP3.LUT R8, R8, R5, RZ, 0x3c, !PT ;  /* 0x0000000508087212 */ /* 0x000fe400078e3cff */
[----:B---3--:R-:W-:-:S04]  /*2ae0*/  SEL R0, RZ, 0x1, P1 ;  /* 0x00000001ff007807 */ /* 0x008fc80000800000 */
[----:B------:R-:W-:Y:S01]  /*2af0*/  LOP3.LUT R9, R9, R0, RZ, 0x3c, !PT ;  /* 0x0000000009097212 */ /* 0x000fe200078e3cff */
[----:B------:R-:W-:Y:S06]  /*2b00*/  @P3 BRA `(.L_x_43) ;  /* 0xfffffffc002c3947 */ /* 0x000fec000383ffff */
[----:B------:R-:W-:Y:S01]  /*2b10*/  ULEA UR4, UR5, UR6, 0x3 ;  /* 0x0000000605047291 */ /* 0x000fe2000f8e18ff */
[----:B------:R-:W-:-:S08]  /*2b20*/  SHF.L.U32 R3, R11, 0x1f, RZ ;  /* 0x0000001f0b037819 */ /* 0x000fd000000006ff */
[----:B------:R-:W2:Y:S02]  /*2b30*/  SYNCS.PHASECHK.TRANS64 P0, [UR4+0x60], R3 ;  /* 0x00006003ff0075a7 */ /* 0x000ea40008001004 */
[----:B--2---:R-:W-:Y:S05]  /*2b40*/  @P0 BRA `(.L_x_44) ;  /* 0x0000000000080947 */ /* 0x004fea0003800000 */
[----:B------:R-:W2:Y:S02]  /*2b50*/  SYNCS.PHASECHK.TRANS64.TRYWAIT P0, [UR4+0x60], R3 ;  /* 0x00006003ff0075a7 */ /* 0x000ea40008001104 */
[----:B--2---:R-:W-:Y:S05]  /*2b60*/  @!P0 BRA `(.L_x_45) ;  /* 0x0000006000088947 */ /* 0x004fea0003800000 */
.L_x_44:
[----:B------:R-:W-:-:S04]  /*2b70*/  UIADD3 UR7, UPT, UPT, UR5, 0x1, URZ ;  /* 0x0000000105077890 */ /* 0x000fc8000fffe0ff */
[----:B------:R-:W-:-:S04]  /*2b80*/  UISETP.NE.AND UP0, UPT, UR7, 0x2, UPT ;  /* 0x000000020700788c */ /* 0x000fc8000bf05270 */
[----:B------:R-:W-:Y:S02]  /*2b90*/  USEL UR8, URZ, 0x1, UP0 ;  /* 0x00000001ff087887 */ /* 0x000fe40008000000 */
[----:B------:R-:W-:-:S04]  /*2ba0*/  USEL UR7, UR7, URZ, UP0 ;  /* 0x000000ff07077287 */ /* 0x000fc80008000000 */
[----:B------:R-:W-:Y:S01]  /*2bb0*/  ULEA UR7, UR7, UR6, 0x3 ;  /* 0x0000000607077291 */ /* 0x000fe2000f8e18ff */
[----:B--2---:R-:W-:-:S04]  /*2bc0*/  LOP3.LUT R3, R11, UR8, RZ, 0x3c, !PT ;  /* 0x000000080b037c12 */ /* 0x004fc8000f8e3cff */
[----:B------:R-:W-:-:S04]  /*2bd0*/  SHF.L.U32 R0, R3, 0x1f, RZ ;  /* 0x0000001f03007819 */ /* 0x000fc800000006ff */
[----:B------:R-:W2:Y:S02]  /*2be0*/  SYNCS.PHASECHK.TRANS64 P0, [UR7+0x60], R0 ;  /* 0x00006000ff0075a7 */ /* 0x000ea40008001007 */
[----:B-12---:R-:W-:Y:S05]  /*2bf0*/  @P0 EXIT ;  /* 0x000000000000094d */ /* 0x006fea0003800000 */
[----:B------:R-:W-:Y:S02]  /*2c00*/  SHF.L.U32 R3, R3, 0x1f, RZ ;  /* 0x0000001f03037819 */ /* 0x000fe400000006ff */
[----:B------:R-:W-:-:S07]  /*2c10*/  MOV R0, UR7 ;  /* 0x0000000700007c02 */ /* 0x000fce0008000f00 */
.L_x_46:
[----:B-1----:R1:W2:Y:S02]  /*2c20*/  SYNCS.PHASECHK.TRANS64.TRYWAIT P0, [R0+URZ+0x60], R3 ;  /* 0x00006003000075a7 */ /* 0x0022a400080011ff */
[----:B--2---:R-:W-:Y:S05]  /*2c30*/  @!P0 NANOSLEEP.SYNCS 0x989680 ;  /* 0x009896800000895d */ /* 0x004fea0003900000 */
[----:B------:R-:W2:Y:S02]  /*2c40*/  @!P0 SYNCS.PHASECHK.TRANS64 P0, [R0+URZ+0x60], R3 ;  /* 0x00006003000085a7 */ /* 0x000ea400080010ff */
[----:B--2---:R-:W-:Y:S05]  /*2c50*/  @P0 EXIT ;  /* 0x000000000000094d */ /* 0x004fea0003800000 */
[----:B------:R-:W-:Y:S05]  /*2c60*/  BRA `(.L_x_46) ;  /* 0xfffffffc00ec7947 */ /* 0x000fea000383ffff */
.L_x_39:
[----:B------:R-:W-:-:S09]  /*2c70*/  UISETP.NE.AND UP0, UPT, UR22, URZ, UPT ;  /* 0x000000ff1600728c */ /* 0x000fd2000bf05270 */
[----:B------:R-:W-:Y:S05]  /*2c80*/  BRA.U UP0, `(.L_x_47) ;  /* 0x0000001100247547 */ /* 0x000fea000b800000 */
[----:B------:R-:W-:Y:S01]  /*2c90*/  UMOV UR4, 0x40 ;  /* 0x0000004000047882 */ /* 0x000fe20000000000 */
[----:B------:R-:W-:Y:S01]  /*2ca0*/  NOP ;  /* 0x0000000000007918 */ /* 0x000fe20000000000 */
[----:B------:R-:W-:-:S03]  /*2cb0*/  ULEA UR6, UR5, UR4, 0x18 ;  /* 0x0000000405067291 */ /* 0x000fc6000f8ec0ff */
[----:B------:R-:W-:Y:S02]  /*2cc0*/  UMOV UR4, 0x400 ;  /* 0x0000040000047882 */ /* 0x000fe40000000000 */
[----:B------:R-:W-:-:S04]  /*2cd0*/  ULEA UR5, UR5, UR4, 0x18 ;  /* 0x0000000405057291 */ /* 0x000fc8000f8ec0ff */
[----:B------:R-:W2:Y:S02]  /*2ce0*/  LDS.U8 R0, [UR6+0x1c] ;  /* 0x00001c06ff007984 */ /* 0x000ea40008000000 */
[----:B--2---:R-:W-:-:S13]  /*2cf0*/  ISETP.NE.AND P0, PT, R0, RZ, PT ;  /* 0x000000ff0000720c */ /* 0x004fda0003f05270 */
[----:B------:R-:W-:Y:S05]  /*2d00*/  @P0 BRA `(.L_x_48) ;  /* 0x0000000000580947 */ /* 0x000fea0003800000 */
[----:B------:R-:W-:-:S13]  /*2d10*/  ELECT P0, URZ, PT ;  /* 0x0000000000ff782f */ /* 0x000fda0003800000 */
[----:B------:R-:W-:Y:S05]  /*2d20*/  @!P0 BRA `(.L_x_49) ;  /* 0x0000000000608947 */ /* 0x000fea0003800000 */
[----:B------:R-:W-:Y:S01]  /*2d30*/  UMOV UR4, 0x10 ;  /* 0x0000001000047882 */ /* 0x000fe20000000000 */
[----:B------:R-:W-:Y:S01]  /*2d40*/  HFMA2 R0, -RZ, RZ, 0, 5.9604644775390625e-08 ;  /* 0x00000001ff007431 */ /* 0x000fe200000001ff */
[----:B------:R-:W-:-:S03]  /*2d50*/  MOV R2, 0xffff ;  /* 0x0000ffff00027802 */ /* 0x000fc60000000f00 */
[----:B------:R-:W-:Y:S04]  /*2d60*/  DEPBAR.LE SB2, 0x36 ;  /* 0x0000ad800000791a */ /* 0x000fe80000000000 */
[----:B------:R-:W2:Y:S02]  /*2d70*/  UTCATOMSWS.FIND_AND_SET.ALIGN UP0, UR4, UR4 ;  /* 0x00000004000475e3 */ /* 0x000ea40008000800 */
[----:B--2---:R-:W-:Y:S01]  /*2d80*/  MOV R3, UR4 ;  /* 0x0000000400037c02 */ /* 0x004fe20008000f00 */
[----:B------:R-:W-:Y:S06]  /*2d90*/  BRA.U UP0, `(.L_x_50) ;  /* 0x0000000100187547 */ /* 0x000fec000b800000 */
.L_x_51:
[----:B------:R-:W-:Y:S05]  /*2da0*/  NANOSLEEP 0x64 ;  /* 0x000000640000795d */ /* 0x000fea0003800000 */
[----:B------:R-:W-:-:S05]  /*2db0*/  UMOV UR4, 0x10 ;  /* 0x0000001000047882 */ /* 0x000fca0000000000 */
[----:B------:R-:W-:Y:S04]  /*2dc0*/  DEPBAR.LE SB2, 0x36 ;  /* 0x0000ad800000791a */ /* 0x000fe80000000000 */
[----:B------:R-:W2:Y:S02]  /*2dd0*/  UTCATOMSWS.FIND_AND_SET.ALIGN UP0, UR4, UR4 ;  /* 0x00000004000475e3 */ /* 0x000ea40008000800 */
[----:B--2---:R-:W-:Y:S01]  /*2de0*/  MOV R3, UR4 ;  /* 0x0000000400037c02 */ /* 0x004fe20008000f00 */
[----:B------:R-:W-:Y:S05]  /*2df0*/  BRA.U !UP0, `(.L_x_51) ;  /* 0xfffffffd08e87547 */ /* 0x000fea000b83ffff */
.L_x_50:
[-C--:B------:R-:W-:Y:S02]  /*2e00*/  SHF.L.U32 R2, R2, R3.reuse, RZ ;  /* 0x0000000302027219 */ /* 0x080fe400000006ff */
[----:B------:R-:W-:Y:S01]  /*2e10*/  SHF.L.U32 R0, R0, R3, RZ ;  /* 0x0000000300007219 */ /* 0x000fe200000006ff */
[----:B------:R-:W-:Y:S02]  /*2e20*/  IMAD.SHL.U32 R3, R3, 0x20, RZ ;  /* 0x0000002003037824 */ /* 0x000fe400078e00ff */
[----:B------:R2:W-:Y:S04]  /*2e30*/  ATOMS.OR RZ, [UR6+0x14], R2 ;  /* 0x00001402ffff798c */ /* 0x0005e8000b000006 */
[----:B------:R2:W-:Y:S04]  /*2e40*/  ATOMS.OR RZ, [UR6+0x18], R0 ;  /* 0x00001800ffff798c */ /* 0x0005e8000b000006 */
[----:B------:R2:W-:Y:S01]  /*2e50*/  STS [UR5+0x100], R3 ;  /* 0x00010003ff007988 */ /* 0x0005e20008000805 */
[----:B------:R-:W-:Y:S05]  /*2e60*/  BRA `(.L_x_49) ;  /* 0x0000000000107947 */ /* 0x000fea0003800000 */
.L_x_48:
[----:B------:R-:W-:Y:S02]  /*2e70*/  MOV R0, 0xffffffff ;  /* 0xffffffff00007802 */ /* 0x000fe40000000f00 */
[----:B------:R-:W-:-:S03]  /*2e80*/  MOV R2, 0x2eb0 ;  /* 0x00002eb000027802 */ /* 0x000fc60000000f00 */
[----:B------:R2:W-:Y:S04]  /*2e90*/  STS [UR5+0x100], R0 ;  /* 0x00010000ff007988 */ /* 0x0005e80008000805 */
[----:B-12---:R-:W-:Y:S05]  /*2ea0*/  CALL.REL.NOINC `($__internal_1_$__cuda_sm10x_tcgen05_guardrail_trap_phase_invalid_during_alloc) ;  /* 0x00000060008c7944 */ /* 0x006fea0003c00000 */
.L_x_49:
[----:B------:R-:W-:Y:S05]  /*2eb0*/  WARPSYNC.ALL ;  /* 0x0000000000007948 */ /* 0x000fea0003800000 */
[----:B------:R-:W3:Y:S01]  /*2ec0*/  S2UR UR4, SR_CgaCtaId ;  /* 0x00000000000479c3 */ /* 0x000ee20000008800 */
[----:B------:R-:W-:Y:S01]  /*2ed0*/  UMOV UR43, 0x400 ;  /* 0x00000400002b7882 */ /* 0x000fe20000000000 */
[----:B------:R-:W-:-:S06]  /*2ee0*/  NOP ;  /* 0x0000000000007918 */ /* 0x000fcc0000000000 */
[----:B------:R-:W-:Y:S06]  /*2ef0*/  BAR.ARV 0x6, 0xa0 ;  /* 0x0182800000007b1d */ /* 0x000fec0000002000 */
[----:B------:R-:W4:Y:S01]  /*2f00*/  LDCU UR6, c[0x0][0x38c] ;  /* 0x00007180ff0677ac */ /* 0x000f220008000800 */
[----:B------:R-:W-:Y:S01]  /*2f10*/  IMAD.MOV.U32 R11, RZ, RZ, 0x1 ;  /* 0x00000001ff0b7424 */ /* 0x000fe200078e00ff */
[----:B------:R-:W-:Y:S01]  /*2f20*/  CS2R R8, SRZ ;  /* 0x0000000000087805 */ /* 0x000fe2000001ff00 */
[----:B------:R-:W-:Y:S01]  /*2f30*/  IMAD.MOV.U32 R10, RZ, RZ, RZ ;  /* 0x000000ffff0a7224 */ /* 0x000fe200078e00ff */
[----:B------:R-:W-:Y:S01]  /*2f40*/  UMOV UR46, URZ ;  /* 0x000000ff002e7c82 */ /* 0x000fe20008000000 */
[----:B------:R-:W-:Y:S01]  /*2f50*/  UMOV UR39, URZ ;  /* 0x000000ff00277c82 */ /* 0x000fe20008000000 */
[----:B------:R-:W-:Y:S01]  /*2f60*/  UMOV UR62, 0x0 ;  /* 0x00000000003e7882 */ /* 0x000fe20000000000 */
[----:B------:R-:W-:Y:S01]  /*2f70*/  UMOV UR63, 0x81c0010 ;  /* 0x081c0010003f7882 */ /* 0x000fe20000000000 */
[----:B------:R-:W-:Y:S01]  /*2f80*/  UMOV UR60, 0x0 ;  /* 0x00000000003c7882 */ /* 0x000fe20000000000 */
[----:B------:R-:W-:Y:S01]  /*2f90*/  UMOV UR61, 0x81c0010 ;  /* 0x081c0010003d7882 */ /* 0x000fe20000000000 */
[----:B---3--:R-:W-:Y:S01]  /*2fa0*/  ULEA UR43, UR4, UR43, 0x18 ;  /* 0x0000002b042b7291 */ /* 0x008fe2000f8ec0ff */
[----:B------:R-:W3:Y:S03]  /*2fb0*/  LDCU UR4, c[0x0][0x38c] ;  /* 0x00007180ff0477ac */ /* 0x000ee60008000800 */
[----:B------:R-:W-:Y:S01]  /*2fc0*/  UIADD3 UR5, UPT, UPT, UR43, 0x7200, URZ ;  /* 0x000072002b057890 */ /* 0x000fe2000fffe0ff */
[----:B------:R-:W-:-:S04]  /*2fd0*/  UMOV UR58, 0x0 ;  /* 0x00000000003a7882 */ /* 0x000fc80000000000 */
[----:B--2---:R-:W2:Y:S01]  /*2fe0*/  LDS R0, [UR43+0x100] ;  /* 0x0001002bff007984 */ /* 0x004ea20008000800 */
[----:B------:R-:W-:Y:S01]  /*2ff0*/  USHF.R.U32.HI UR5, URZ, 0x4, UR5 ;  /* 0x00000004ff057899 */ /* 0x000fe20008011605 */
[----:B------:R-:W-:Y:S01]  /*3000*/  UMOV UR59, 0x81c0010 ;  /* 0x081c0010003b7882 */ /* 0x000fe20000000000 */
[----:B------:R-:W-:Y:S02]  /*3010*/  UMOV UR56, 0x0 ;  /* 0x0000000000387882 */ /* 0x000fe40000000000 */
[----:B------:R-:W-:Y:S01]  /*3020*/  ULOP3.LUT UR5, UR5, 0x3fff, URZ, 0xc0, !UPT ;  /* 0x00003fff05057892 */ /* 0x000fe2000f8ec0ff */
[----:B------:R-:W-:Y:S01]  /*3030*/  UMOV UR57, 0x81c0010 ;  /* 0x081c001000397882 */ /* 0x000fe20000000000 */
[----:B------:R-:W-:Y:S01]  /*3040*/  UMOV UR54, 0x0 ;  /* 0x0000000000367882 */ /* 0x000fe20000000000 */
[----:B------:R-:W-:Y:S01]  /*3050*/  UMOV UR55, 0x81c0010 ;  /* 0x081c001000377882 */ /* 0x000fe20000000000 */
[----:B------:R-:W-:Y:S01]  /*3060*/  UMOV UR52, 0x0 ;  /* 0x0000000000347882 */ /* 0x000fe20000000000 */
[----:B---3--:R-:W-:Y:S01]  /*3070*/  UIADD3 UR4, UPT, UPT, UR4, 0xff, URZ ;  /* 0x000000ff04047890 */ /* 0x008fe2000fffe0ff */
[----:B------:R-:W-:Y:S01]  /*3080*/  UMOV UR53, 0x81c0010 ;  /* 0x081c001000357882 */ /* 0x000fe20000000000 */
[----:B------:R-:W-:-:S02]  /*3090*/  ULOP3.LUT UR44, UR5, 0x10000, URZ, 0xfc, !UPT ;  /* 0x00010000052c7892 */ /* 0x000fc4000f8efcff */
[----:B------:R-:W-:Y:S02]  /*30a0*/  USHF.R.S32.HI UR47, URZ, 0x1f, UR4 ;  /* 0x0000001fff2f7899 */ /* 0x000fe40008011404 */
[----:B----4-:R-:W-:Y:S02]  /*30b0*/  UISETP.GE.AND UP4, UPT, UR6, 0x1, UPT ;  /* 0x000000010600788c */ /* 0x010fe4000bf86270 */
[----:B------:R-:W-:Y:S02]  /*30c0*/  ULEA.HI UR47, UR47, UR4, URZ, 0x8 ;  /* 0x000000042f2f7291 */ /* 0x000fe4000f8f40ff */
[----:B------:R-:W-:Y:S02]  /*30d0*/  UIADD3 UR4, UPT, UPT, UR43, 0x1f200, URZ ;  /* 0x0001f2002b047890 */ /* 0x000fe4000fffe0ff */
[----:B------:R-:W-:Y:S02]  /*30e0*/  USHF.R.S32.HI UR47, URZ, 0x8, UR47 ;  /* 0x00000008ff2f7899 */ /* 0x000fe4000801142f */
[----:B------:R-:W-:-:S02]  /*30f0*/  USHF.R.U32.HI UR4, URZ, 0x4, UR4 ;  /* 0x00000004ff047899 */ /* 0x000fc40008011604 */
[----:B------:R-:W-:Y:S02]  /*3100*/  UISETP.LT.AND UP0, UPT, UR47, 0x1, UPT ;  /* 0x000000012f00788c */ /* 0x000fe4000bf01270 */
[----:B------:R-:W-:Y:S02]  /*3110*/  ULOP3.LUT UR4, UR4, 0x3fff, URZ, 0xc0, !UPT ;  /* 0x00003fff04047892 */ /* 0x000fe4000f8ec0ff */
[----:B------:R-:W-:Y:S02]  /*3120*/  USEL UR64, UR47, 0x1, !UP0 ;  /* 0x000000012f407887 */ /* 0x000fe4000c000000 */
[----:B------:R-:W-:Y:S02]  /*3130*/  ULOP3.LUT UR4, UR4, 0x10000, URZ, 0xfc, !UPT ;  /* 0x0001000004047892 */ /* 0x000fe4000f8efcff */
[----:B------:R-:W-:Y:S01]  /*3140*/  UIADD3 UR64, UPT, UPT, -UR64, URZ, URZ ;  /* 0x000000ff40407290 */ /* 0x000fe2000fffe1ff */
[----:B------:R-:W-:Y:S01]  /*3150*/  UMOV UR50, 0x0 ;  /* 0x0000000000327882 */ /* 0x000fe20000000000 */
[----:B------:R-:W-:Y:S01]  /*3160*/  UMOV UR51, 0x81c0010 ;  /* 0x081c001000337882 */ /* 0x000fe20000000000 */
[----:B--2---:R-:W-:Y:S01]  /*3170*/  R2UR UR65, R0 ;  /* 0x00000000004172ca */ /* 0x004fe200000e0000 */
[----:B------:R-:W-:Y:S01]  /*3180*/  UMOV UR48, 0x0 ;  /* 0x0000000000307882 */ /* 0x000fe20000000000 */
[----:B------:R-:W-:-:S13]  /*3190*/  UMOV UR49, 0x81c0010 ;  /* 0x081c001000317882 */ /* 0x000fda0000000000 */
.L_x_58:
[----:B------:R-:W-:Y:S02]  /*31a0*/  LEA R0, R10, UR43, 0x3 ;  /* 0x0000002b0a007c11 */ /* 0x000fe4000f8e18ff */
[----:B------:R-:W-:Y:S02]  /*31b0*/  SHF.L.U32 R5, R9, 0x1f, RZ ;  /* 0x0000001f09057819 */ /* 0x000fe400000006ff */
[----:B------:R-:W-:Y:S01]  /*31c0*/  PLOP3.LUT P0, PT, PT, PT, UP4, 0x80, 0x8 ;  /* 0x000000000008781c */ /* 0x000fe20003f0f048 */
[----:B------:R-:W-:Y:S01]  /*31d0*/  VIADD R3, R0, 0x60 ;  /* 0x0000006000037836 */ /* 0x000fe20000000000 */
[----:B--2---:R-:W2:Y:S02]  /*31e0*/  SYNCS.PHASECHK.TRANS64.TRYWAIT P1, [R0+URZ+0x50], R5 ;  /* 0x00005005000075a7 */ /* 0x004ea400080211ff */
[----:B--2-4-:R-:W-:Y:S09]  /*31f0*/  @!P1 BRA `(.L_x_52) ;  /* 0x00000058007c9947 */ /* 0x014ff20003800000 */
.L_x_108:
[----:B------:R-:W-:Y:S01]  /*3200*/  LEA R4, R10, UR43, 0x4 ;  /* 0x0000002b0a047c11 */ /* 0x000fe2000f8e20ff */
[----:B------:R-:W-:Y:S01]  /*3210*/  @UP4 ULEA UR5, UR39, UR43, 0x3 ;  /* 0x0000002b27054291 */ /* 0x000fe2000f8e18ff */
[----:B------:R-:W-:Y:S01]  /*3220*/  PLOP3.LUT P2, PT, PT, PT, PT, 0x80, 0x8 ;  /* 0x000000000008781c */ /* 0x000fe20003f4f070 */
[----:B------:R-:W-:Y:S01]  /*3230*/  ULEA UR45, UR46, UR43, 0x3 ;  /* 0x0000002b2e2d7291 */ /* 0x000fe2000f8e18ff */
[----:B------:R-:W-:Y:S01]  /*3240*/  PRMT R3, RZ, 0x654, R3 ;  /* 0x00000654ff037816 */ /* 0x000fe20000000003 */
[----:B------:R-:W-:Y:S01]  /*3250*/  UIMAD UR38, UR46, 0x70, UR65 ;  /* 0x000000702e2678a4 */ /* 0x000fe2000f8e0241 */
[----:B--2---:R-:W2:Y:S01]  /*3260*/  LDS.128 R4, [R4+0xe0] ;  /* 0x0000e00004047984 */ /* 0x004ea20000000c00 */
[----:B------:R-:W-:Y:S02]  /*3270*/  @P0 SHF.L.U32 R2, R8, 0x1f, RZ ;  /* 0x0000001f08020819 */ /* 0x000fe400000006ff */
[----:B------:R-:W-:Y:S01]  /*3280*/  SHF.L.U32 R0, R11, 0x1f, RZ ;  /* 0x0000001f0b007819 */ /* 0x000fe200000006ff */
[----:B------:R-:W-:Y:S01]  /*3290*/  @!PT LDS RZ, [RZ] ;  /* 0x00000000fffff984 */ /* 0x000fe20000000800 */
[----:B------:R-:W-:Y:S01]  /*32a0*/  @!PT LDS RZ, [RZ] ;  /* 0x00000000fffff984 */ /* 0x000fe20000000800 */
[----:B------:R-:W-:Y:S01]  /*32b0*/  @!PT LDS RZ, [RZ] ;  /* 0x00000000fffff984 */ /* 0x000fe20000000800 */
[----:B------:R-:W-:Y:S01]  /*32c0*/  @!PT LDS RZ, [RZ] ;  /* 0x00000000fffff984 */ /* 0x000fe20000000800 */
[----:B------:R3:W-:Y:S06]  /*32d0*/  MEMBAR.ALL.CTA ;  /* 0x0000000000007992 */ /* 0x0007ec0000008000 */
[----:B---3--:R-:W3:Y:S02]  /*32e0*/  FENCE.VIEW.ASYNC.S ;  /* 0x00000000000073c6 */ /* 0x008ee40000000000 */
[----:B---3--:R3:W-:Y:S01]  /*32f0*/  SYNCS.ARRIVE.TRANS64.RED.A1T0 RZ, [R3+URZ], RZ ;  /* 0x000000ff03ff79a7 */ /* 0x0087e200081004ff */
[----:B------:R3:W4:Y:S01]  /*3300*/  @P0 SYNCS.PHASECHK.TRANS64.TRYWAIT P2, [UR5], R2 ;  /* 0x00000002ff0005a7 */ /* 0x0007220008041105 */
[----:B--2---:R-:W-:Y:S01]  /*3310*/  LOP3.LUT P1, RZ, R6, 0x1, RZ, 0xc0, !PT ;  /* 0x0000000106ff7812 */ /* 0x004fe2000782c0ff */
[----:B------:R-:W2:Y:S02]  /*3320*/  SYNCS.PHASECHK.TRANS64.TRYWAIT P0, [UR45+0x90], R0 ;  /* 0x00009000ff0075a7 */ /* 0x000ea4000800112d */
[----:B--234-:R-:W-:Y:S10]  /*3330*/  @!P0 BRA `(.L_x_53) ;  /* 0x0000005800408947 */ /* 0x01cff40003800000 */
.L_x_110:
[----:B------:R-:W-:Y:S01]  /*3340*/  IADD3 R10, PT, PT, R10, 0x1, RZ ;  /* 0x000000010a0a7810 */ /* 0x000fe20007ffe0ff */
[----:B------:R-:W-:Y:S06]  /*3350*/  BRA.U !UP4, `(.L_x_54) ;  /* 0x000000050c107547 */ /* 0x000fec000b800000 */
[----:B------:R-:W-:Y:S01]  /*3360*/  UPLOP3.LUT UP2, UPT, UPT, UPT, UPT, 0x40, 0x4 ;  /* 0x000000000004789c */ /* 0x000fe20003f4e870 */
[----:B-1----:R-:W-:Y:S01]  /*3370*/  UMOV UR41, UR64 ;  /* 0x0000004000297c82 */ /* 0x002fe20008000000 */
[----:B------:R-:W-:Y:S01]  /*3380*/  UMOV UR40, UR47 ;  /* 0x0000002f00287c82 */ /* 0x000fe20008000000 */
[----:B------:R-:W-:-:S08]  /*3390*/  UMOV UR5, UR39 ;  /* 0x0000002700057c82 */ /* 0x000fd00008000000 */
.L_x_57:
[----:B------:R-:W-:Y:S02]  /*33a0*/  UIADD3 UR41, UPT, UPT, UR41, 0x1, URZ ;  /* 0x0000000129297890 */ /* 0x000fe4000fffe0ff */
[----:B---3--:R-:W-:Y:S02]  /*33b0*/  ULEA UR7, UR5, UR43, 0x3 ;  /* 0x0000002b05077291 */ /* 0x008fe4000f8e18ff */
[----:B------:R-:W-:Y:S01]  /*33c0*/  UISETP.NE.AND UP3, UPT, UR41, URZ, UPT ;  /* 0x000000ff2900728c */ /* 0x000fe2000bf65270 */
[----:B----4-:R-:W-:Y:S10]  /*33d0*/  @P2 BRA `(.L_x_55) ;  /* 0x00000000000c2947 */ /* 0x010ff40003800000 */
[----:B--2---:R-:W-:Y:S04]  /*33e0*/  SHF.L.U32 R3, R8, 0x1f, RZ ;  /* 0x0000001f08037819 */ /* 0x004fe800000006ff */
[----:B------:R-:W1:Y:S02]  /*33f0*/  SYNCS.PHASECHK.TRANS64.TRYWAIT P0, [UR7], R3 ;  /* 0x00000003ff0075a7 */ /* 0x000e640008001107 */
[----:B-1----:R-:W-:Y:S05]  /*3400*/  @!P0 BRA `(.L_x_56) ;  /* 0x0000005800248947 */ /* 0x002fea0003800000 */
.L_x_55:
[----:B------:R-:W-:Y:S01]  /*3410*/  UISETP.NE.AND UP0, UPT, UR40, 0x1, UPT ;  /* 0x000000012800788c */ /* 0x000fe2000bf05270 */
[----:B------:R-:W-:Y:S01]  /*3420*/  PLOP3.LUT P2, PT, PT, PT, PT, 0x80, 0x8 ;  /* 0x000000000008781c */ /* 0x000fe20003f4f070 */
[----:B------:R-:W-:Y:S02]  /*3430*/  UIADD3 UR6, UPT, UPT, UR5, 0x1, URZ ;  /* 0x0000000105067890 */ /* 0x000fe4000fffe0ff */
[----:B------:R-:W-:Y:S02]  /*3440*/  UIADD3 UR42, UPT, UPT, UR7, 0x18, URZ ;  /* 0x00000018072a7890 */ /* 0x000fe4000fffe0ff */
[----:B------:R-:W-:Y:S01]  /*3450*/  UISETP.NE.AND UP1, UPT, UR6, 0x3, UPT ;  /* 0x000000030600788c */ /* 0x000fe2000bf25270 */
[----:B------:R-:W-:Y:S01]  /*3460*/  PLOP3.LUT P0, PT, PT, PT, UP0, 0x80, 0x8 ;  /* 0x000000000008781c */ /* 0x000fe20003f0f008 */
[----:B------:R-:W-:Y:S02]  /*3470*/  UIADD3 UR40, UPT, UPT, UR40, -0x1, URZ ;  /* 0xffffffff28287890 */ /* 0x000fe4000fffe0ff */
[----:B------:R-:W-:Y:S02]  /*3480*/  USEL UR8, URZ, 0x1, UP1 ;  /* 0x00000001ff087887 */ /* 0x000fe40008800000 */
[----:B------:R-:W-:Y:S01]  /*3490*/  USEL UR39, UR6, URZ, UP1 ;  /* 0x000000ff06277287 */ /* 0x000fe20008800000 */
[----:B------:R-:W-:Y:S01]  /*34a0*/  UMOV UR7, 0x40004040 ;  /* 0x4000404000077882 */ /* 0x000fe20000000000 */
[----:B------:R-:W-:Y:S02]  /*34b0*/  UMOV UR9, 0x40004040 ;  /* 0x4000404000097882 */ /* 0x000fe40000000000 */
[----:B------:R-:W-:Y:S01]  /*34c0*/  @UP0 ULEA UR6, UR39, UR43, 0x3 ;  /* 0x0000002b27060291 */ /* 0x000fe2000f8e18ff */
[----:B------:R-:W-:Y:S01]  /*34d0*/  LOP3.LUT R8, R8, UR8, RZ, 0x3c, !PT ;  /* 0x0000000808087c12 */ /* 0x000fe2000f8e3cff */
[----:B------:R-:W-:Y:S01]  /*34e0*/  ULEA UR8, UR5, UR44, 0xb ;  /* 0x0000002c05087291 */ /* 0x000fe2000f8e58ff */
[----:B------:R-:W-:Y:S02]  /*34f0*/  UMOV UR37, 0x40004040 ;  /* 0x4000404000257882 */ /* 0x000fe40000000000 */
[----:B-12---:R-:W-:Y:S01]  /*3500*/  @P0 SHF.L.U32 R0, R8, 0x1f, RZ ;  /* 0x0000001f08000819 */ /* 0x006fe200000006ff */
[----:B------:R-:W-:Y:S02]  /*3510*/  UIADD3 UR34, UPT, UPT, UR8, 0x2, URZ ;  /* 0x0000000208227890 */ /* 0x000fe4000fffe0ff */
[----:B------:R-:W-:Y:S01]  /*3520*/  UIADD3 UR30, UPT, UPT, UR8, 0x4, URZ ;  /* 0x00000004081e7890 */ /* 0x000fe2000fffe0ff */
[----:B------:R3:W4:Y:S01]  /*3530*/  @P0 SYNCS.PHASECHK.TRANS64.TRYWAIT P2, [UR6], R0 ;  /* 0x00000000ff0005a7 */ /* 0x0007220008041106 */
[----:B------:R-:W-:Y:S02]  /*3540*/  UIMAD UR6, UR5, 0x700, UR4 ;  /* 0x00000700050678a4 */ /* 0x000fe4000f8e0204 */
[----:B------:R-:W-:Y:S02]  /*3550*/  UIADD3 UR26, UPT, UPT, UR8, 0x6, URZ ;  /* 0x00000006081a7890 */ /* 0x000fe4000fffe0ff */
[----:B------:R-:W-:Y:S02]  /*3560*/  UIADD3 UR36, UPT, UPT, UR6, 0x2, URZ ;  /* 0x0000000206247890 */ /* 0x000fe4000fffe0ff */
[----:B------:R-:W-:Y:S02]  /*3570*/  UIADD3 UR32, UPT, UPT, UR6, 0x4, URZ ;  /* 0x0000000406207890 */ /* 0x000fe4000fffe0ff */
[----:B------:R-:W-:Y:S01]  /*3580*/  UIADD3 UR28, UPT, UPT, UR6, 0x6, URZ ;  /* 0x00000006061c7890 */ /* 0x000fe2000fffe0ff */
[----:B------:R3:W-:Y:S01]  /*3590*/  UTCQMMA gdesc[UR8], gdesc[UR6], tmem[UR38], tmem[UR62], idesc[UR63], UP2 ;  /* 0x00ff3e06080075ea */ /* 0x0007e20009000326 */
[----:B------:R-:W-:Y:S02]  /*35a0*/  UIADD3 UR24, UPT, UPT, UR6, 0x380, URZ ;  /* 0x0000038006187890 */ /* 0x000fe4000fffe0ff */
[----:B------:R-:W-:Y:S02]  /*35b0*/  UIADD3 UR22, UPT, UPT, UR8, 0x400, URZ ;  /* 0x0000040008167890 */ /* 0x000fe4000fffe0ff */
[----:B------:R-:W-:Y:S02]  /*35c0*/  UIADD3 UR20, UPT, UPT, UR6, 0x382, URZ ;  /* 0x0000038206147890 */ /* 0x000fe4000fffe0ff */
[----:B------:R-:W-:Y:S02]  /*35d0*/  UIADD3 UR18, UPT, UPT, UR8, 0x402, URZ ;  /* 0x0000040208127890 */ /* 0x000fe4000fffe0ff */
[----:B------:R-:W-:Y:S02]  /*35e0*/  UIADD3 UR16, UPT, UPT, UR6, 0x384, URZ ;  /* 0x0000038406107890 */ /* 0x000fe4000fffe0ff */
[----:B------:R-:W-:Y:S02]  /*35f0*/  UIADD3 UR14, UPT, UPT, UR8, 0x404, URZ ;  /* 0x00000404080e7890 */ /* 0x000fe4000fffe0ff */
[----:B------:R-:W-:Y:S02]  /*3600*/  UIADD3 UR12, UPT, UPT, UR6, 0x386, URZ ;  /* 0x00000386060c7890 */ /* 0x000fe4000fffe0ff */
[----:B------:R-:W-:Y:S02]  /*3610*/  UIADD3 UR10, UPT, UPT, UR8, 0x406, URZ ;  /* 0x00000406080a7890 */ /* 0x000fe4000fffe0ff */
[----:B------:R-:W-:Y:S01]  /*3620*/  UPLOP3.LUT UP2, UPT, UPT, UPT, UPT, 0x80, 0x8 ;  /* 0x000000000008789c */ /* 0x000fe20003f4f070 */
[----:B------:R-:W-:Y:S01]  /*3630*/  UMOV UR35, 0x40004040 ;  /* 0x4000404000237882 */ /* 0x000fe20000000000 */
[----:B------:R-:W-:Y:S01]  /*3640*/  UMOV UR33, 0x40004040 ;  /* 0x4000404000217882 */ /* 0x000fe20000000000 */
[----:B------:R3:W-:Y:S01]  /*3650*/  UTCQMMA gdesc[UR34], gdesc[UR36], tmem[UR38], tmem[UR60], idesc[UR61], UPT ;  /* 0x00ff3c24220075ea */ /* 0x0007e2000b800326 */
        /* <DEDUP_REMOVED lines=14> */
[----:B------:R-:W-:Y:S01]  /*3740*/  UMOV UR11, 0x40004040 ;  /* 0x40004040000b7882 */ /* 0x000fe20000000000 */
[----:B------:R3:W-:Y:S01]  /*3750*/  UTCQMMA gdesc[UR14], gdesc[UR16], tmem[UR38], tmem[UR50], idesc[UR51], UPT ;  /* 0x00ff32100e0075ea */ /* 0x0007e2000b800326 */
[----:B------:R3:W-:Y:S01]  /*3760*/  UTCQMMA gdesc[UR10], gdesc[UR12], tmem[UR38], tmem[UR48], idesc[UR49], UPT ;  /* 0x00ff300c0a0075ea */ /* 0x0007e2000b800326 */
[----:B------:R3:W-:Y:S01]  /*3770*/  UTCBAR [UR42], URZ ;  /* 0x000000ff2a0073e9 */ /* 0x0007e200080000ff */
[----:B------:R-:W-:Y:S01]  /*3780*/  UMOV UR5, UR39 ;  /* 0x0000002700057c82 */ /* 0x000fe20008000000 */
[----:B------:R-:W-:Y:S05]  /*3790*/  BRA.U UP3, `(.L_x_57) ;  /* 0xfffffffd03007547 */ /* 0x000fea000b83ffff */
.L_x_54:
[----:B------:R-:W-:Y:S01]  /*37a0*/  UIADD3 UR5, UPT, UPT, UR46, 0x1, URZ ;  /* 0x000000012e057890 */ /* 0x000fe2000fffe0ff */
[C---:B------:R-:W-:Y:S01]  /*37b0*/  ISETP.NE.AND P0, PT, R10.reuse, 0x2, PT ;  /* 0x000000020a00780c */ /* 0x040fe20003f05270 */
[----:B---3--:R-:W-:Y:S02]  /*37c0*/  UIADD3 UR6, UPT, UPT, UR45, 0x70, URZ ;  /* 0x000000702d067890 */ /* 0x008fe4000fffe0ff */
[----:B------:R-:W-:Y:S01]  /*37d0*/  UISETP.NE.AND UP0, UPT, UR5, 0x4, UPT ;  /* 0x000000040500788c */ /* 0x000fe2000bf05270 */
[----:B--2---:R-:W-:Y:S02]  /*37e0*/  SEL R0, RZ, 0x1, P0 ;  /* 0x00000001ff007807 */ /* 0x004fe40000000000 */
[----:B------:R-:W-:Y:S01]  /*37f0*/  SEL R10, R10, RZ, P0 ;  /* 0x000000ff0a0a7207 */ /* 0x000fe20000000000 */
[----:B------:R-:W-:Y:S01]  /*3800*/  USEL UR7, URZ, 0x1, UP0 ;  /* 0x00000001ff077887 */ /* 0x000fe20008000000 */
[----:B------:R-:W-:Y:S01]  /*3810*/  LOP3.LUT R9, R9, R0, RZ, 0x3c, !PT ;  /* 0x0000000009097212 */ /* 0x000fe200078e3cff */
[----:B------:R-:W-:Y:S01]  /*3820*/  USEL UR46, UR5, URZ, UP0 ;  /* 0x000000ff052e7287 */ /* 0x000fe20008000000 */
[----:B------:R2:W-:Y:S03]  /*3830*/  UTCBAR [UR6], URZ ;  /* 0x000000ff060073e9 */ /* 0x0005e600080000ff */
[----:B------:R-:W-:Y:S01]  /*3840*/  LOP3.LUT R11, R11, UR7, RZ, 0x3c, !PT ;  /* 0x000000070b0b7c12 */ /* 0x000fe2000f8e3cff */
[----:B------:R-:W-:Y:S07]  /*3850*/  @P1 BRA `(.L_x_58) ;  /* 0xfffffff800501947 */ /* 0x000fee000383ffff */
[----:B------:R-:W3:Y:S01]  /*3860*/  S2UR UR8, SR_CgaCtaId ;  /* 0x00000000000879c3 */ /* 0x000ee20000008800 */
[----:B------:R-:W-:Y:S01]  /*3870*/  ELECT P0, URZ, PT ;  /* 0x0000000000ff782f */ /* 0x000fe20003800000 */
[----:B------:R-:W-:Y:S01]  /*3880*/  IMAD.MOV.U32 R0, RZ, RZ, 0x1 ;  /* 0x00000001ff007424 */ /* 0x000fe200078e00ff */
[----:B------:R-:W-:Y:S01]  /*3890*/  UIADD3 UR43, UPT, UPT, UR43, 0x90, URZ ;  /* 0x000000902b2b7890 */ /* 0x000fe2000fffe0ff */
[----:B------:R-:W-:Y:S01]  /*38a0*/  SHF.L.U32 R3, R11, 0x1f, RZ ;  /* 0x0000001f0b037819 */ /* 0x000fe200000006ff */
[----:B------:R-:W-:-:S03]  /*38b0*/  UMOV UR4, 0x40 ;  /* 0x0000004000047882 */ /* 0x000fc60000000000 */
[----:B------:R-:W-:Y:S01]  /*38c0*/  UVIRTCOUNT.DEALLOC.SMPOOL 0x80 ;  /* 0x000000800000784c */ /* 0x000fe20000000000 */
[----:B---3--:R-:W-:Y:S02]  /*38d0*/  ULEA UR8, UR8, UR4, 0x18 ;  /* 0x0000000408087291 */ /* 0x008fe4000f8ec0ff */
[----:B------:R-:W-:-:S07]  /*38e0*/  ULEA UR4, UR46, UR43, 0x3 ;  /* 0x0000002b2e047291 */ /* 0x000fce000f8e18ff */
[----:B------:R3:W-:Y:S02]  /*38f0*/  @P0 STS.U8 [UR8+0x1c], R0 ;  /* 0x00001c00ff000988 */ /* 0x0007e40008000008 */
[----:B------:R-:W5:Y:S02]  /*3900*/  SYNCS.PHASECHK.TRANS64.TRYWAIT P0, [UR4], R3 ;  /* 0x00000003ff0075a7 */ /* 0x000f640008001104 */
[----:B---3-5:R-:W-:Y:S05]  /*3910*/  @!P0 BRA `(.L_x_59) ;  /* 0x0000005000f88947 */ /* 0x028fea0003800000 */
.L_x_113:
[----:B------:R-:W-:-:S04]  /*3920*/  UIADD3 UR4, UPT, UPT, UR46, 0x1, URZ ;  /* 0x000000012e047890 */ /* 0x000fc8000fffe0ff */
[----:B------:R-:W-:-:S04]  /*3930*/  UISETP.NE.AND UP0, UPT, UR4, 0x4, UPT ;  /* 0x000000040400788c */ /* 0x000fc8000bf05270 */
[----:B--2---:R-:W-:Y:S02]  /*3940*/  USEL UR6, URZ, 0x1, UP0 ;  /* 0x00000001ff067887 */ /* 0x004fe40008000000 */
[----:B------:R-:W-:-:S04]  /*3950*/  USEL UR4, UR4, URZ, UP0 ;  /* 0x000000ff04047287 */ /* 0x000fc80008000000 */
[----:B------:R-:W-:Y:S01]  /*3960*/  ULEA UR5, UR4, UR43, 0x3 ;  /* 0x0000002b04057291 */ /* 0x000fe2000f8e18ff */
[----:B------:R-:W-:-:S04]  /*3970*/  LOP3.LUT R2, R11, UR6, RZ, 0x3c, !PT ;  /* 0x000000060b027c12 */ /* 0x000fc8000f8e3cff */
[----:B---3--:R-:W-:-:S04]  /*3980*/  SHF.L.U32 R3, R2, 0x1f, RZ ;  /* 0x0000001f02037819 */ /* 0x008fc800000006ff */
[----:B------:R-:W2:Y:S02]  /*3990*/  SYNCS.PHASECHK.TRANS64.TRYWAIT P0, [UR5], R3 ;  /* 0x00000003ff0075a7 */ /* 0x000ea40008001105 */
[----:B--2---:R-:W-:Y:S05]  /*39a0*/  @!P0 BRA `(.L_x_60) ;  /* 0x0000005000ec8947 */ /* 0x004fea0003800000 */
.L_x_115:
[----:B------:R-:W-:-:S04]  /*39b0*/  UIADD3 UR4, UPT, UPT, UR4, 0x1, URZ ;  /* 0x0000000104047890 */ /* 0x000fc8000fffe0ff */
[----:B------:R-:W-:-:S04]  /*39c0*/  UISETP.NE.AND UP0, UPT, UR4, 0x4, UPT ;  /* 0x000000040400788c */ /* 0x000fc8000bf05270 */
[----:B------:R-:W-:Y:S02]  /*39d0*/  USEL UR6, URZ, 0x1, UP0 ;  /* 0x00000001ff067887 */ /* 0x000fe40008000000 */
[----:B------:R-:W-:-:S04]  /*39e0*/  USEL UR4, UR4, URZ, UP0 ;  /* 0x000000ff04047287 */ /* 0x000fc80008000000 */
[----:B------:R-:W-:Y:S01]  /*39f0*/  ULEA UR5, UR4, UR43, 0x3 ;  /* 0x0000002b04057291 */ /* 0x000fe2000f8e18ff */
[----:B------:R-:W-:-:S04]  /*3a00*/  LOP3.LUT R2, R2, UR6, RZ, 0x3c, !PT ;  /* 0x0000000602027c12 */ /* 0x000fc8000f8e3cff */
[----:B--2---:R-:W-:-:S04]  /*3a10*/  SHF.L.U32 R3, R2, 0x1f, RZ ;  /* 0x0000001f02037819 */ /* 0x004fc800000006ff */
[----:B------:R-:W2:Y:S02]  /*3a20*/  SYNCS.PHASECHK.TRANS64.TRYWAIT P0, [UR5], R3 ;  /* 0x00000003ff0075a7 */ /* 0x000ea40008001105 */
[----:B--2---:R-:W-:Y:S05]  /*3a30*/  @!P0 BRA `(.L_x_61) ;  /* 0x0000005000e08947 */ /* 0x004fea0003800000 */
.L_x_117:
[----:B------:R-:W-:-:S04]  /*3a40*/  UIADD3 UR4, UPT, UPT, UR4, 0x1, URZ ;  /* 0x0000000104047890 */ /* 0x000fc8000fffe0ff */
[----:B------:R-:W-:-:S04]  /*3a50*/  UISETP.NE.AND UP0, UPT, UR4, 0x4, UPT ;  /* 0x000000040400788c */ /* 0x000fc8000bf05270 */
[----:B------:R-:W-:Y:S02]  /*3a60*/  USEL UR5, URZ, 0x1, UP0 ;  /* 0x00000001ff057887 */ /* 0x000fe40008000000 */
[----:B------:R-:W-:-:S04]  /*3a70*/  USEL UR4, UR4, URZ, UP0 ;  /* 0x000000ff04047287 */ /* 0x000fc80008000000 */
[----:B------:R-:W-:Y:S01]  /*3a80*/  ULEA UR4, UR4, UR43, 0x3 ;  /* 0x0000002b04047291 */ /* 0x000fe2000f8e18ff */
[----:B--2---:R-:W-:-:S04]  /*3a90*/  LOP3.LUT R3, R2, UR5, RZ, 0x3c, !PT ;  /* 0x0000000502037c12 */ /* 0x004fc8000f8e3cff */
[----:B------:R-:W-:-:S04]  /*3aa0*/  SHF.L.U32 R3, R3, 0x1f, RZ ;  /* 0x0000001f03037819 */ /* 0x000fc800000006ff */
[----:B------:R-:W2:Y:S02]  /*3ab0*/  SYNCS.PHASECHK.TRANS64.TRYWAIT P0, [UR4], R3 ;  /* 0x00000003ff0075a7 */ /* 0x000ea40008001104 */
[----:B--2---:R-:W-:Y:S05]  /*3ac0*/  @!P0 BRA `(.L_x_62) ;  /* 0x0000005000d48947 */ /* 0x004fea0003800000 */
.L_x_119:
[----:B------:R-:W-:Y:S01]  /*3ad0*/  NOP ;  /* 0x0000000000007918 */ /* 0x000fe20000000000 */
[----:B--2---:R-:W2:Y:S01]  /*3ae0*/  LDS R0, [UR8+0x14] ;  /* 0x00001408ff007984 */ /* 0x004ea20008000800 */
[----:B------:R-:W-:Y:S01]  /*3af0*/  ULOP3.LUT UR4, UR65, 0xffff, URZ, 0xc0, !UPT ;  /* 0x0000ffff41047892 */ /* 0x000fe2000f8ec0ff */
[----:B------:R-:W-:Y:S01]  /*3b00*/  UMOV UR5, 0xffff ;  /* 0x0000ffff00057882 */ /* 0x000fe20000000000 */
[----:B------:R-:W-:Y:S02]  /*3b10*/  UMOV UR6, 0x1 ;  /* 0x0000000100067882 */ /* 0x000fe40000000000 */
[----:B------:R-:W-:-:S04]  /*3b20*/  USHF.R.U32.HI UR4, URZ, 0x5, UR4 ;  /* 0x00000005ff047899 */ /* 0x000fc80008011604 */
[----:B------:R-:W-:Y:S02]  /*3b30*/  USHF.L.U32 UR5, UR5, UR4, URZ ;  /* 0x0000000405057299 */ /* 0x000fe400080006ff */
[----:B------:R-:W-:-:S04]  /*3b40*/  USHF.L.U32 UR4, UR6, UR4, URZ ;  /* 0x0000000406047299 */ /* 0x000fc800080006ff */
[----:B--2---:R-:W-:-:S04]  /*3b50*/  LOP3.LUT R0, R0, UR5, RZ, 0xc0, !PT ;  /* 0x0000000500007c12 */ /* 0x004fc8000f8ec0ff */
[----:B------:R-:W-:-:S13]  /*3b60*/  ISETP.NE.AND P0, PT, R0, UR5, PT ;  /* 0x0000000500007c0c */ /* 0x000fda000bf05270 */
[----:B------:R-:W-:Y:S05]  /*3b70*/  @P0 BRA `(.L_x_63) ;  /* 0x0000000000580947 */ /* 0x000fea0003800000 */
[----:B------:R-:W2:Y:S02]  /*3b80*/  LDS R0, [UR8+0x18] ;  /* 0x00001808ff007984 */ /* 0x000ea40008000800 */
[----:B--2---:R-:W-:-:S04]  /*3b90*/  LOP3.LUT R0, R0, UR4, RZ, 0xc0, !PT ;  /* 0x0000000400007c12 */ /* 0x004fc8000f8ec0ff */
[----:B------:R-:W-:-:S13]  /*3ba0*/  ISETP.NE.AND P0, PT, R0, UR4, PT ;  /* 0x0000000400007c0c */ /* 0x000fda000bf05270 */
[----:B------:R-:W-:Y:S05]  /*3bb0*/  @P0 BRA `(.L_x_64) ;  /* 0x00000000003c0947 */ /* 0x000fea0003800000 */
[----:B------:R-:W2:Y:S01]  /*3bc0*/  S2R R2, SR_LANEID ;  /* 0x0000000000027919 */ /* 0x000ea20000000000 */
[----:B------:R-:W-:Y:S01]  /*3bd0*/  ULOP3.LUT UR5, URZ, UR5, URZ, 0x33, !UPT ;  /* 0x00000005ff057292 */ /* 0x000fe2000f8e33ff */
[----:B------:R-:W-:Y:S01]  /*3be0*/  LOP3.LUT R4, RZ, UR4, RZ, 0x33, !PT ;  /* 0x00000004ff047c12 */ /* 0x000fe2000f8e33ff */
[----:B------:R-:W-:Y:S02]  /*3bf0*/  VOTEU.ANY UR4, UPT, PT ;  /* 0x0000000000047886 */ /* 0x000fe400038e0100 */
[----:B------:R-:W-:Y:S01]  /*3c00*/  UFLO.U32 UR4, UR4 ;  /* 0x00000004000472bd */ /* 0x000fe200080e0000 */
[----:B------:R-:W3:Y:S01]  /*3c10*/  REDUX UR6, R4 ;  /* 0x00000000040673c4 */ /* 0x000ee20000000000 */
[----:B------:R-:W-:-:S06]  /*3c20*/  IMAD.U32 R0, RZ, RZ, UR5 ;  /* 0x00000005ff007e24 */ /* 0x000fcc000f8e00ff */
[----:B------:R1:W-:Y:S01]  /*3c30*/  UTCATOMSWS.AND URZ, UR5 ;  /* 0x0000000500ff79e3 */ /* 0x0003e20008000000 */
[----:B------:R-:W5:Y:S01]  /*3c40*/  REDUX UR7, R0 ;  /* 0x00000000000773c4 */ /* 0x000f620000000000 */
[----:B--2---:R-:W-:Y:S01]  /*3c50*/  ISETP.EQ.U32.AND P0, PT, R2, UR4, PT ;  /* 0x0000000402007c0c */ /* 0x004fe2000bf02070 */
[----:B---3--:R-:W-:Y:S01]  /*3c60*/  IMAD.U32 R2, RZ, RZ, UR6 ;  /* 0x00000006ff027e24 */ /* 0x008fe2000f8e00ff */
[----:B-----5:R-:W-:-:S11]  /*3c70*/  MOV R3, UR7 ;  /* 0x0000000700037c02 */ /* 0x020fd60008000f00 */
[----:B------:R2:W-:Y:S04]  /*3c80*/  @P0 ATOMS.AND RZ, [UR8+0x14], R3 ;  /* 0x00001403ffff098c */ /* 0x0005e8000a800008 */
[----:B------:R2:W-:Y:S01]  /*3c90*/  @P0 ATOMS.AND RZ, [UR8+0x18], R2 ;  /* 0x00001802ffff098c */ /* 0x0005e2000a800008 */
[----:B-1----:R-:W-:Y:S05]  /*3ca0*/  BRA `(.L_x_65) ;  /* 0x0000000000147947 */ /* 0x002fea0003800000 */
.L_x_64:
[----:B------:R-:W-:Y:S02]  /*3cb0*/  MOV R2, 0x3cd0 ;  /* 0x00003cd000027802 */ /* 0x000fe40000000f00 */
[----:B-1--4-:R-:W-:Y:S05]  /*3cc0*/  CALL.REL.NOINC `($__internal_0_$__cuda_sm10x_tcgen05_guardrail_trap_col_being_dealloced_not_returned_by_alloc) ;  /* 0x0000005000f87944 */ /* 0x012fea0003c00000 */
[----:B------:R-:W-:Y:S05]  /*3cd0*/  BRA `(.L_x_65) ;  /* 0x0000000000087947 */ /* 0x000fea0003800000 */
.L_x_63:
[----:B------:R-:W-:Y:S02]  /*3ce0*/  MOV R2, 0x3d00 ;  /* 0x00003d0000027802 */ /* 0x000fe40000000f00 */
[----:B-1--4-:R-:W-:Y:S05]  /*3cf0*/  CALL.REL.NOINC `($__internal_2_$__cuda_sm10x_tcgen05_guardrail_trap_unallocated_columns_being_dealloced) ;  /* 0x0000005400047944 */ /* 0x012fea0003c00000 */
.L_x_65:
[----:B------:R-:W-:Y:S01]  /*3d00*/  NOP ;  /* 0x0000000000007918 */ /* 0x000fe20000000000 */
[----:B------:R-:W-:Y:S05]  /*3d10*/  EXIT ;  /* 0x000000000000794d */ /* 0x000fea0003800000 */
.L_x_47:
[----:B------:R-:W-:-:S09]  /*3d20*/  UISETP.NE.OR UP0, UPT, UR22, 0x3, !UP3 ;  /* 0x000000031600788c */ /* 0x000fd2000df05670 */
[----:B------:R-:W-:Y:S05]  /*3d30*/  BRA.U UP0, `(.L_x_66) ;  /* 0x0000000d00a07547 */ /* 0x000fea000b800000 */
[----:B------:R-:W2:Y:S01]  /*3d40*/  LDCU.64 UR6, c[0x0][0x888] ;  /* 0x00011100ff0677ac */ /* 0x000ea20008000a00 */
[----:B------:R-:W-:Y:S02]  /*3d50*/  HFMA2 R9, -RZ, RZ, 0, 0 ;  /* 0x00000000ff097431 */ /* 0x000fe400000001ff */
[----:B------:R-:W-:Y:S01]  /*3d60*/  IMAD.MOV.U32 R11, RZ, RZ, 0x1 ;  /* 0x00000001ff0b7424 */ /* 0x000fe200078e00ff */
[----:B------:R-:W-:Y:S01]  /*3d70*/  MOV R8, 0x3800 ;  /* 0x0000380000087802 */ /* 0x000fe20000000f00 */
[----:B------:R-:W3:Y:S01]  /*3d80*/  LDCU UR38, c[0x0][0x370] ;  /* 0x00006e00ff2677ac */ /* 0x000ee20008000800 */
[----:B------:R-:W-:Y:S01]  /*3d90*/  IMAD.MOV.U32 R10, RZ, RZ, RZ ;  /* 0x000000ffff0a7224 */ /* 0x000fe200078e00ff */
[----:B------:R-:W3:Y:S01]  /*3da0*/  LDCU.128 UR52, c[0x0][0xb10] ;  /* 0x00016200ff3477ac */ /* 0x000ee20008000c00 */
[----:B------:R-:W4:Y:S01]  /*3db0*/  LDCU UR37, c[0x0][0x374] ;  /* 0x00006e80ff2577ac */ /* 0x000f220008000800 */
[----:B------:R-:W5:Y:S01]  /*3dc0*/  LDCU.64 UR30, c[0x0][0x890] ;  /* 0x00011200ff1e77ac */ /* 0x000f620008000a00 */
[----:B------:R-:W1:Y:S01]  /*3dd0*/  LDCU UR15, c[0x0][0xb0c] ;  /* 0x00016180ff0f77ac */ /* 0x000e620008000800 */
[----:B------:R-:W1:Y:S01]  /*3de0*/  LDCU UR48, c[0x0][0xb20] ;  /* 0x00016400ff3077ac */ /* 0x000e620008000800 */
[----:B------:R-:W1:Y:S01]  /*3df0*/  LDCU UR4, c[0x0][0xb30] ;  /* 0x00016600ff0477ac */ /* 0x000e620008000800 */
[----:B--2---:R-:W-:Y:S01]  /*3e00*/  UISETP.NE.U32.AND UP0, UPT, UR6, URZ, UPT ;  /* 0x000000ff0600728c */ /* 0x004fe2000bf05070 */
[----:B------:R-:W-:Y:S01]  /*3e10*/  UMOV UR21, 0x400 ;  /* 0x0000040000157882 */ /* 0x000fe20000000000 */
[----:B---3--:R-:W-:-:S02]  /*3e20*/  UIMAD.WIDE.U32 UR42, UR38, UR52, URZ ;  /* 0x00000034262a72a5 */ /* 0x008fc4000f8e00ff */
[----:B------:R-:W-:Y:S02]  /*3e30*/  UISETP.NE.AND.EX UP5, UPT, UR7, URZ, UPT, UP0 ;  /* 0x000000ff0700728c */ /* 0x000fe4000bfa5300 */
[----:B----4-:R-:W-:Y:S02]  /*3e40*/  UIMAD.WIDE.U32 UR6, UR37, UR55, URZ ;  /* 0x00000037250672a5 */ /* 0x010fe4000f8e00ff */
[----:B------:R-:W-:Y:S02]  /*3e50*/  ULEA UR21, UR5, UR21, 0x18 ;  /* 0x0000001505157291 */ /* 0x000fe4000f8ec0ff */
[----:B-----5:R-:W-:Y:S02]  /*3e60*/  UISETP.NE.U32.AND UP6, UPT, UR30, URZ, UPT ;  /* 0x000000ff1e00728c */ /* 0x020fe4000bfc5070 */
[----:B------:R-:W-:Y:S02]  /*3e70*/  UIADD3 UR39, UPT, UPT, UR21, 0x30, URZ ;  /* 0x0000003015277890 */ /* 0x000fe4000fffe0ff */
[----:B-1----:R-:W-:Y:S01]  /*3e80*/  UISETP.NE.AND UP0, UPT, UR41, 0x1, UPT ;  /* 0x000000012900788c */ /* 0x002fe2000bf05270 */
[----:B------:R-:W-:Y:S01]  /*3e90*/  UMOV UR42, UR43 ;  /* 0x0000002b002a7c82 */ /* 0x000fe20008000000 */
[----:B------:R-:W-:Y:S01]  /*3ea0*/  UMOV UR40, UR7 ;  /* 0x0000000700287c82 */ /* 0x000fe20008000000 */
[----:B------:R-:W-:Y:S01]  /*3eb0*/  UISETP.NE.AND UP0, UPT, UR15, 0x1, UPT ;  /* 0x000000010f00788c */ /* 0x000fe2000bf05270 */
[----:B------:R-:W1:Y:S01]  /*3ec0*/  LDCU.64 UR46, c[0x0][0x348] ;  /* 0x00006900ff2e77ac */ /* 0x000e620008000a00 */
[----:B------:R-:W-:-:S02]  /*3ed0*/  UPLOP3.LUT UP1, UPT, UPT, UPT, UPT, 0x40, 0x4 ;  /* 0x000000000004789c */ /* 0x000fc40003f2e870 */
[----:B------:R-:W-:Y:S01]  /*3ee0*/  UISETP.GE.AND UP3, UPT, UR41, 0x1, UPT ;  /* 0x000000012900788c */ /* 0x000fe2000bf66270 */
[----:B------:R-:W2:Y:S01]  /*3ef0*/  LDCU.64 UR22, c[0x0][0xb28] ;  /* 0x00016500ff1677ac */ /* 0x000ea20008000a00 */
[----:B------:R-:W-:Y:S02]  /*3f00*/  UISETP.NE.AND.EX UP6, UPT, UR31, URZ, UPT, UP6 ;  /* 0x000000ff1f00728c */ /* 0x000fe4000bfc5360 */
[----:B------:R-:W-:Y:S02]  /*3f10*/  UPRMT UR39, UR5, 0x654, UR39 ;  /* 0x0000065405277896 */ /* 0x000fe40008000027 */
[----:B------:R-:W-:Y:S02]  /*3f20*/  USHF.R.U32.HI UR42, URZ, UR53, UR42 ;  /* 0x00000035ff2a7299 */ /* 0x000fe4000801162a */
[----:B------:R-:W-:Y:S02]  /*3f30*/  USHF.R.U32.HI UR40, URZ, UR48, UR40 ;  /* 0x00000030ff287299 */ /* 0x000fe40008011628 */
[----:B------:R-:W-:-:S02]  /*3f40*/  UISETP.NE.AND UP0, UPT, UR54, 0x1, UPT ;  /* 0x000000013600788c */ /* 0x000fc4000bf05270 */
[----:B------:R-:W-:-:S11]  /*3f50*/  UISETP.NE.AND UP4, UPT, UR4, 0x1, UPT ;  /* 0x000000010400788c */ /* 0x000fd6000bf85270 */
.L_x_74:
[C---:B------:R-:W-:Y:S02]  /*3f60*/  LEA R3, R10.reuse, UR21, 0x3 ;  /* 0x000000150a037c11 */ /* 0x040fe4000f8e18ff */
[----:B------:R-:W-:Y:S02]  /*3f70*/  SHF.L.U32 R0, R9, 0x1f, RZ ;  /* 0x0000001f09007819 */ /* 0x000fe400000006ff */
[----:B------:R-:W-:Y:S02]  /*3f80*/  LEA R5, R10, UR21, 0x4 ;  /* 0x000000150a057c11 */ /* 0x000fe4000f8e20ff */
[----:B---3--:R-:W3:Y:S02]  /*3f90*/  SYNCS.PHASECHK.TRANS64.TRYWAIT P0, [R3+URZ+0x50], R0 ;  /* 0x00005000030075a7 */ /* 0x008ee400080011ff */
[----:B---3--:R-:W-:Y:S05]  /*3fa0*/  @!P0 BRA `(.L_x_67) ;  /* 0x0000004c00b48947 */ /* 0x008fea0003800000 */
.L_x_120:
[----:B------:R-:W4:Y:S01]  /*3fb0*/  LDS.128 R4, [R5+0xe0] ;  /* 0x0000e00005047984 */ /* 0x000f220000000c00 */
[----:B------:R-:W-:Y:S01]  /*3fc0*/  UISETP.GE.AND UP0, UPT, UR41, 0x1, UPT ;  /* 0x000000012900788c */ /* 0x000fe2000bf06270 */
[----:B------:R-:W-:Y:S01]  /*3fd0*/  @!PT LDS RZ, [RZ] ;  /* 0x00000000fffff984 */ /* 0x000fe20000000800 */
[----:B------:R-:W-:Y:S01]  /*3fe0*/  @!PT LDS RZ, [RZ] ;  /* 0x00000000fffff984 */ /* 0x000fe20000000800 */
[----:B------:R-:W-:Y:S01]  /*3ff0*/  @!PT LDS RZ, [RZ] ;  /* 0x00000000fffff984 */ /* 0x000fe20000000800 */
[----:B------:R-:W-:Y:S01]  /*4000*/  @!PT LDS RZ, [RZ] ;  /* 0x00000000fffff984 */ /* 0x000fe20000000800 */
[----:B------:R5:W-:Y:S06]  /*4010*/  MEMBAR.ALL.CTA ;  /* 0x0000000000007992 */ /* 0x000bec0000008000 */
[----:B-----5:R-:W5:Y:S01]  /*4020*/  FENCE.VIEW.ASYNC.S ;  /* 0x00000000000073c6 */ /* 0x020f620000000000 */
[----:B----4-:R-:W-:Y:S11]  /*4030*/  LOP3.LUT P0, RZ, R6, 0x1, RZ, 0xc0, !PT ;  /* 0x0000000106ff7812 */ /* 0x010ff6000780c0ff */
[----:B------:R-:W-:Y:S02]  /*4040*/  @!UPT UIADD3 URZ, UPT, UPT, URZ, URZ, URZ ;  /* 0x000000fffffff290 */ /* 0x000fe4000fffe0ff */
[----:B-----5:R-:W-:Y:S01]  /*4050*/  VOTEU.ANY UP3, P0 ;  /* 0x0000000000ff7886 */ /* 0x020fe20000060100 */
[----:B------:R-:W-:Y:S11]  /*4060*/  PLOP3.LUT P0, PT, PT, PT, UP3, 0x80, 0x8 ;  /* 0x000000000008781c */ /* 0x000ff60003f0f038 */
[----:B------:R-:W-:Y:S02]  /*4070*/  @!UPT UIADD3 URZ, UPT, UPT, URZ, URZ, URZ ;  /* 0x000000fffffff290 */ /* 0x000fe4000fffe0ff */
[----:B---3--:R-:W-:Y:S02]  /*4080*/  @P0 SHF.R.U32.HI R0, RZ, 0x10, R5 ;  /* 0x00000010ff000819 */ /* 0x008fe40000011605 */
[----:B------:R-:W-:Y:S02]  /*4090*/  @P0 MOV R2, R4 ;  /* 0x0000000400020202 */ /* 0x000fe40000000f00 */
[----:B------:R-:W-:Y:S01]  /*40a0*/  @P0 R2UR UR4, R0 ;  /* 0x00000000000402ca */ /* 0x000fe200000e0000 */
[----:B------:R-:W-:Y:S01]  /*40b0*/  VIADD R0, R3, 0x60 ;  /* 0x0000006003007836 */ /* 0x000fe20000000000 */
[----:B------:R-:W-:Y:S02]  /*40c0*/  @P0 LOP3.LUT R4, R5, 0xffff, RZ, 0xc0, !PT ;  /* 0x0000ffff05040812 */ /* 0x000fe400078ec0ff */
[----:B------:R-:W-:Y:S02]  /*40d0*/  @P0 R2UR UR6, R2 ;  /* 0x00000000020602ca */ /* 0x000fe400000e0000 */
[----:B------:R-:W-:Y:S02]  /*40e0*/  PRMT R0, RZ, 0x654, R0 ;  /* 0x00000654ff007816 */ /* 0x000fe40000000000 */
[----:B------:R-:W-:Y:S02]  /*40f0*/  @P0 R2UR UR5, R4 ;  /* 0x00000000040502ca */ /* 0x000fe400000e0000 */
[----:B------:R3:W-:Y:S03]  /*4100*/  SYNCS.ARRIVE.TRANS64.RED.A1T0 RZ, [R0+URZ], RZ ;  /* 0x000000ff00ff79a7 */ /* 0x0007e600081004ff */
[----:B------:R-:W-:Y:S04]  /*4110*/  @UP3 UMOV UR29, UR4 ;  /* 0x00000004001d3c82 */ /* 0x000fe80008000000 */
[----:B------:R-:W-:Y:S04]  /*4120*/  @UP3 UMOV UR14, UR6 ;  /* 0x00000006000e3c82 */ /* 0x000fe80008000000 */
[----:B------:R-:W-:Y:S01]  /*4130*/  @UP3 UMOV UR13, UR5 ;  /* 0x00000005000d3c82 */ /* 0x000fe20008000000 */
[----:B------:R-:W-:Y:S05]  /*4140*/  BRA.U !UP0, `(.L_x_68) ;  /* 0x0000000108c07547 */ /* 0x000fea000b800000 */
[----:B------:R-:W-:Y:S02]  /*4150*/  UIMAD.WIDE.U32 UR8, UR13, UR55, URZ ;  /* 0x000000370d0872a5 */ /* 0x000fe4000f8e00ff */
[----:B------:R-:W-:Y:S02]  /*4160*/  UP2UR UR12, UPR, URZ, 0x4 ;  /* 0x00000004ff0c7883 */ /* 0x000fe40008000000 */
[----:B------:R-:W-:Y:S02]  /*4170*/  UISETP.NE.AND UP2, UPT, UR54, 0x1, UPT ;  /* 0x000000013600788c */ /* 0x000fe4000bf45270 */
[----:B------:R-:W-:Y:S02]  /*4180*/  UIMAD.WIDE.U32 UR10, UR14, UR52, URZ ;  /* 0x000000340e0a72a5 */ /* 0x000fe4000f8e00ff */
[----:B------:R-:W-:Y:S02]  /*4190*/  USEL UR4, UR37, UR40, !UP2 ;  /* 0x0000002825047287 */ /* 0x000fe4000d000000 */
[----:B------:R-:W-:Y:S02]  /*41a0*/  UISETP.NE.AND UP0, UPT, UR15, 0x1, UPT ;  /* 0x000000010f00788c */ /* 0x000fe4000bf05270 */
[----:B------:R-:W-:Y:S02]  /*41b0*/  UP2UR UR20, UPR, URZ, 0x2 ;  /* 0x00000002ff147883 */ /* 0x000fe40008000000 */
[----:B------:R-:W-:Y:S02]  /*41c0*/  UISETP.NE.AND UP1, UPT, UR41, 0x1, UPT ;  /* 0x000000012900788c */ /* 0x000fe4000bf25270 */
[----:B--2---:R-:W-:Y:S02]  /*41d0*/  UIMAD.WIDE.U32 UR16, UR4, UR22, URZ ;  /* 0x00000016041072a5 */ /* 0x004fe4000f8e00ff */
[----:B------:R-:W-:Y:S01]  /*41e0*/  USEL UR7, UR38, UR42, !UP0 ;  /* 0x0000002a26077287 */ /* 0x000fe2000c000000 */
[----:B------:R-:W-:Y:S02]  /*41f0*/  UMOV UR5, UR9 ;  /* 0x0000000900057c82 */ /* 0x000fe40008000000 */
[----:B------:R-:W-:Y:S02]  /*4200*/  USHF.R.U32.HI UR6, URZ, UR48, UR5 ;  /* 0x00000030ff067299 */ /* 0x000fe40008011605 */
[----:B------:R-:W-:Y:S02]  /*4210*/  UIMAD.WIDE.U32 UR18, UR7, UR22, URZ ;  /* 0x00000016071272a5 */ /* 0x000fe4000f8e00ff */
[----:B------:R-:W-:Y:S02]  /*4220*/  USEL UR6, UR13, UR6, !UP2 ;  /* 0x000000060d067287 */ /* 0x000fe4000d000000 */
[----:B------:R-:W-:Y:S01]  /*4230*/  UISETP.NE.AND UP2, UPT, UR12, URZ, UPT ;  /* 0x000000ff0c00728c */ /* 0x000fe2000bf45270 */
[----:B------:R-:W-:Y:S01]  /*4240*/  UMOV UR5, UR11 ;  /* 0x0000000b00057c82 */ /* 0x000fe20008000000 */
[----:B------:R-:W-:Y:S02]  /*4250*/  UIMAD.WIDE.U32 UR10, UR6, UR22, URZ ;  /* 0x00000016060a72a5 */ /* 0x000fe4000f8e00ff */
[----:B------:R-:W-:Y:S03]  /*4260*/  USHF.R.U32.HI UR8, URZ, UR53, UR5 ;  /* 0x00000035ff087299 */ /* 0x000fe60008011605 */
[----:B------:R-:W-:Y:S02]  /*4270*/  UMOV UR5, UR17 ;  /* 0x0000001100057c82 */ /* 0x000fe40008000000 */
[----:B------:R-:W-:Y:S03]  /*4280*/  @UP1 USHF.R.U32.HI UR4, URZ, UR23, UR5 ;  /* 0x00000017ff041299 */ /* 0x000fe60008011605 */
[----:B------:R-:W-:Y:S01]  /*4290*/  UMOV UR5, UR19 ;  /* 0x0000001300057c82 */ /* 0x000fe20008000000 */
[----:B------:R-:W-:Y:S02]  /*42a0*/  UIMAD UR4, UR41, UR4, URZ ;  /* 0x00000004290472a4 */ /* 0x000fe4000f8e02ff */
[----:B------:R-:W-:Y:S02]  /*42b0*/  @UP1 USHF.R.U32.HI UR7, URZ, UR23, UR5 ;  /* 0x00000017ff071299 */ /* 0x000fe40008011605 */
[----:B------:R-:W-:Y:S02]  /*42c0*/  USEL UR5, UR14, UR8, !UP0 ;  /* 0x000000080e057287 */ /* 0x000fe4000c000000 */
[----:B------:R-:W-:Y:S02]  /*42d0*/  UIMAD UR8, UR41, UR7, URZ ;  /* 0x00000007290872a4 */ /* 0x000fe4000f8e02ff */
[----:B------:R-:W-:Y:S03]  /*42e0*/  UISETP.GE.AND UP0, UPT, UR6, UR4, UPT ;  /* 0x000000040600728c */ /* 0x000fe6000bf06270 */
[----:B------:R-:W-:Y:S01]  /*42f0*/  UMOV UR4, UR11 ;  /* 0x0000000b00047c82 */ /* 0x000fe20008000000 */
[----:B------:R-:W-:Y:S02]  /*4300*/  UISETP.GE.OR UP0, UPT, UR5, UR8, UP0 ;  /* 0x000000080500728c */ /* 0x000fe40008706670 */
[----:B------:R-:W-:Y:S02]  /*4310*/  USHF.R.U32.HI UR4, URZ, UR23, UR4 ;  /* 0x00000017ff047299 */ /* 0x000fe40008011604 */
[----:B------:R-:W-:Y:S02]  /*4320*/  UIMAD.WIDE.U32 UR8, UR5, UR22, URZ ;  /* 0x00000016050872a5 */ /* 0x000fe4000f8e00ff */
[----:B------:R-:W-:Y:S04]  /*4330*/  USEL UR10, UR6, UR4, !UP1 ;  /* 0x00000004060a7287 */ /* 0x000fe8000c800000 */
[----:B------:R-:W-:Y:S01]  /*4340*/  UIADD3 UR11, UPT, UPT, -UR10, URZ, URZ ;  /* 0x000000ff0a0b7290 */ /* 0x000fe2000fffe1ff */
[----:B------:R-:W-:Y:S02]  /*4350*/  @!UP0 UMOV UR4, UR9 ;  /* 0x0000000900048c82 */ /* 0x000fe40008000000 */
[----:B------:R-:W-:Y:S02]  /*4360*/  @!UP0 USHF.R.U32.HI UR4, URZ, UR23, UR4 ;  /* 0x00000017ff048299 */ /* 0x000fe40008011604 */
[----:B------:R-:W-:Y:S02]  /*4370*/  UIMAD UR8, UR41, UR11, UR6 ;  /* 0x0000000b290872a4 */ /* 0x000fe4000f8e0206 */
[----:B------:R-:W-:Y:S02]  /*4380*/  @!UP0 USEL UR4, UR5, UR4, !UP1 ;  /* 0x0000000405048287 */ /* 0x000fe4000c800000 */
[----:B------:R-:W-:Y:S02]  /*4390*/  UISETP.NE.AND UP1, UPT, UR20, URZ, UPT ;  /* 0x000000ff1400728c */ /* 0x000fe4000bf25270 */
[----:B------:R-:W-:Y:S02]  /*43a0*/  @!UP0 UIMAD UR7, UR7, UR8, UR4 ;  /* 0x00000008070782a4 */ /* 0x000fe4000f8e0204 */
[----:B------:R-:W-:Y:S02]  /*43b0*/  @!UP0 UIADD3 UR9, UPT, UPT, UR10, -UR4, URZ ;  /* 0x800000040a098290 */ /* 0x000fe4000fffe0ff */
[----:B------:R-:W-:Y:S02]  /*43c0*/  UIADD3 UR8, UPT, UPT, -UR6, URZ, URZ ;  /* 0x000000ff06087290 */ /* 0x000fe4000fffe1ff */
[----:B------:R-:W-:Y:S02]  /*43d0*/  UIADD3 UR4, UPT, UPT, -UR5, URZ, URZ ;  /* 0x000000ff05047290 */ /* 0x000fe4000fffe1ff */
[----:B------:R-:W-:Y:S03]  /*43e0*/  @!UP0 UIMAD UR6, UR9, UR41, UR5 ;  /* 0x00000029090682a4 */ /* 0x000fe6000f8e0205 */
[----:B------:R-:W-:Y:S01]  /*43f0*/  @!UP0 UMOV UR5, UR7 ;  /* 0x0000000700058c82 */ /* 0x000fe20008000000 */
[----:B------:R-:W-:Y:S02]  /*4400*/  UIMAD UR7, UR15, UR4, UR14 ;  /* 0x000000040f0772a4 */ /* 0x000fe4000f8e020e */
[----:B------:R-:W-:Y:S02]  /*4410*/  UIMAD UR4, UR54, UR8, UR13 ;  /* 0x00000008360472a4 */ /* 0x000fe4000f8e020d */
[----:B------:R-:W-:Y:S02]  /*4420*/  UIMAD UR14, UR5, UR15, UR7 ;  /* 0x0000000f050e72a4 */ /* 0x000fe4000f8e0207 */
[----:B------:R-:W-:Y:S11]  /*4430*/  UIMAD UR13, UR6, UR54, UR4 ;  /* 0x00000036060d72a4 */ /* 0x000ff6000f8e0204 */
[----:B------:R-:W-:Y:S01]  /*4440*/  @!UPT UIADD3 URZ, UPT, UPT, URZ, URZ, URZ ;  /* 0x000000fffffff290 */ /* 0x000fe2000fffe0ff */
.L_x_68:
[----:B------:R-:W4:Y:S01]  /*4450*/  @!UP4 LDCU.128 UR8, c[0x0][0xb10] ;  /* 0x00016200ff08c7ac */ /* 0x000f220008000c00 */
[----:B------:R-:W-:Y:S02]  /*4460*/  ISETP.NE.U32.AND P0, PT, RZ, UR30, PT ;  /* 0x0000001eff007c0c */ /* 0x000fe4000bf05070 */
[----:B------:R-:W-:Y:S02]  /*4470*/  SHF.L.U32 R2, R11, 0x1f, RZ ;  /* 0x0000001f0b027819 */ /* 0x000fe400000006ff */
[----:B------:R-:W-:Y:S01]  /*4480*/  ISETP.NE.AND.EX P0, PT, RZ, UR31, PT, P0 ;  /* 0x0000001fff007c0c */ /* 0x000fe2000bf05300 */
[----:B------:R-:W5:Y:S01]  /*4490*/  @!UP4 LDCU UR5, c[0x0][0xb0c] ;  /* 0x00016180ff05c7ac */ /* 0x000f620008000800 */
[----:B----4-:R-:W-:Y:S07]  /*44a0*/  UIMAD.WIDE.U32 UR6, UR14, UR8, URZ ;  /* 0x000000080e0672a5 */ /* 0x010fee000f8e00ff */
[----:B------:R-:W-:Y:S01]  /*44b0*/  @!UP4 UMOV UR4, UR7 ;  /* 0x000000070004cc82 */ /* 0x000fe20008000000 */
[----:B-----5:R-:W-:Y:S02]  /*44c0*/  @!UP4 UISETP.NE.AND UP0, UPT, UR5, 0x1, UPT ;  /* 0x000000010500c88c */ /* 0x020fe4000bf05270 */
[----:B------:R-:W-:Y:S02]  /*44d0*/  @!UP4 USHF.R.U32.HI UR4, URZ, UR9, UR4 ;  /* 0x00000009ff04c299 */ /* 0x000fe40008011604 */
[----:B------:R-:W-:Y:S02]  /*44e0*/  UIMAD.WIDE.U32 UR6, UR13, UR11, URZ ;  /* 0x0000000b0d0672a5 */ /* 0x000fe4000f8e00ff */
[----:B------:R-:W-:Y:S02]  /*44f0*/  @!UP4 USEL UR8, UR14, UR4, !UP0 ;  /* 0x000000040e08c287 */ /* 0x000fe4000c000000 */
[----:B------:R-:W-:Y:S03]  /*4500*/  @!UP4 UISETP.NE.AND UP0, UPT, UR10, 0x1, UPT ;  /* 0x000000010a00c88c */ /* 0x000fe6000bf05270 */
[----:B------:R-:W-:Y:S02]  /*4510*/  @!UP4 UMOV UR6, UR7 ;  /* 0x000000070006cc82 */ /* 0x000fe40008000000 */
[----:B------:R-:W4:Y:S02]  /*4520*/  @!UP4 LDCU UR4, c[0x0][0xb20] ;  /* 0x00016400ff04c7ac */ /* 0x000f240008000800 */
[----:B----4-:R-:W-:Y:S04]  /*4530*/  @!UP4 USHF.R.U32.HI UR6, URZ, UR4, UR6 ;  /* 0x00000004ff06c299 */ /* 0x010fe80008011606 */
[----:B------:R-:W-:Y:S04]  /*4540*/  @!UP4 USEL UR6, UR13, UR6, !UP0 ;  /* 0x000000060d06c287 */ /* 0x000fe8000c000000 */
[----:B------:R-:W-:Y:S02]  /*4550*/  @!UP4 UIADD3 UR4, UPT, UPT, -UR8, UR6, URZ ;  /* 0x000000060804c290 */ /* 0x000fe4000fffe1ff */
[----:B------:R-:W-:Y:S02]  /*4560*/  @!UP4 UIADD3 UR6, UPT, UPT, UR8, -UR6, URZ ;  /* 0x800000060806c290 */ /* 0x000fe4000fffe0ff */
[----:B------:R-:W-:Y:S02]  /*4570*/  @!UP4 UIMAD UR14, UR4, UR5, UR14 ;  /* 0x00000005040ec2a4 */ /* 0x000fe4000f8e020e */
[----:B------:R-:W-:Y:S01]  /*4580*/  @!UP4 UIMAD UR13, UR6, UR10, UR13 ;  /* 0x0000000a060dc2a4 */ /* 0x000fe2000f8e020d */
[----:B------:R-:W-:Y:S11]  /*4590*/  BRA.U UP1, `(.L_x_69) ;  /* 0x0000000101107547 */ /* 0x000ff6000b800000 */
[----:B---3--:R-:W-:Y:S04]  /*45a0*/  MOV R0, UR44 ;  /* 0x0000002c00007c02 */ /* 0x008fe80008000f00 */
[----:B------:R-:W-:Y:S04]  /*45b0*/  SHF.L.U32 R3, R0, 0x1f, RZ ;  /* 0x0000001f00037819 */ /* 0x000fe800000006ff */
[----:B------:R-:W3:Y:S02]  /*45c0*/  SYNCS.PHASECHK.TRANS64.TRYWAIT P1, [UR21+0x48], R3 ;  /* 0x00004803ff0075a7 */ /* 0x000ee40008021115 */
[----:B---3--:R-:W-:Y:S05]  /*45d0*/  @!P1 BRA `(.L_x_70) ;  /* 0x00000048003c9947 */ /* 0x008fea0003800000 */
.L_x_69:
[----:B------:R-:W-:Y:S05]  /*45e0*/  BRA.U !UP6, `(.L_x_71) ;  /* 0x000000010e3c7547 */ /* 0x000fea000b800000 */
[----:B------:R-:W-:Y:S01]  /*45f0*/  UPLOP3.LUT UP2, UPT, UPT, UPT, UP5, 0x80, 0x8 ;  /* 0x000000000008789c */ /* 0x000fe20003f4f050 */
[----:B------:R-:W-:Y:S01]  /*4600*/  HFMA2 R226, -RZ, RZ, 0, 5.9604644775390625e-08 ;  /* 0x00000001ffe27431 */ /* 0x000fe200000001ff */
[----:B------:R-:W4:Y:S01]  /*4610*/  LDCU.64 UR8, c[0x0][0x358] ;  /* 0x00006b00ff0877ac */ /* 0x000f220008000a00 */
[----:B---3--:R-:W-:Y:S03]  /*4620*/  IMAD.MOV.U32 R0, RZ, RZ, 0x1 ;  /* 0x00000001ff007424 */ /* 0x008fe600078e00ff */
[----:B------:R-:W-:Y:S05]  /*4630*/  PLOP3.LUT P1, PT, PT, PT, UP2, 0x80, 0x8 ;  /* 0x000000000008781c */ /* 0x000fea0003f2f028 */
[----:B------:R-:W3:Y:S01]  /*4640*/  @UP2 LDCU.64 UR4, c[0x0][0x888] ;  /* 0x00011100ff0427ac */ /* 0x000ee20008000a00 */
[----:B------:R-:W-:Y:S07]  /*4650*/  @UP2 UIMAD UR6, UR36, UR30, URZ ;  /* 0x0000001e240622a4 */ /* 0x000fee000f8e02ff */
[----:B------:R-:W-:Y:S01]  /*4660*/  @!P1 PRMT R226, R0, 0x7610, R226 ;  /* 0x0000761000e29816 */ /* 0x000fe200000000e2 */
[----:B---3--:R-:W-:Y:S06]  /*4670*/  @UP2 UIMAD.WIDE UR4, UR6, 0x4, UR4 ;  /* 0x00000004060428a5 */ /* 0x008fec000f8e0204 */
[----:B------:R-:W-:Y:S02]  /*4680*/  IMAD.U32 R4, RZ, RZ, UR4 ;  /* 0x00000004ff047e24 */ /* 0x000fe4000f8e00ff */
[----:B------:R-:W-:Y:S05]  /*4690*/  IMAD.U32 R5, RZ, RZ, UR5 ;  /* 0x00000005ff057e24 */ /* 0x000fea000f8e00ff */
[----:B----4-:R-:W3:Y:S02]  /*46a0*/  @P1 LDG.E R4, desc[UR8][R4.64] ;  /* 0x0000000804041981 */ /* 0x010ee4000c1e1900 */
[----:B---3--:R-:W-:Y:S11]  /*46b0*/  @P1 R2UR UR45, R4 ;  /* 0x00000000042d12ca */ /* 0x008ff600000e0000 */
[----:B------:R-:W-:Y:S03]  /*46c0*/  @!UPT UIADD3 URZ, UPT, UPT, URZ, URZ, URZ ;  /* 0x000000fffffff290 */ /* 0x000fe6000fffe0ff */
[----:B------:R-:W4:Y:S02]  /*46d0*/  @!UP2 LDCU UR45, c[0x0][0x880] ;  /* 0x00011000ff2da7ac */ /* 0x000f240008000800 */
.L_x_71:
[----:B----4-:R-:W-:Y:S01]  /*46e0*/  @!P0 FSETP.EQ.AND P2, PT, RZ, UR45, PT ;  /* 0x0000002dff008c0b */ /* 0x010fe2000bf42000 */
[----:B------:R-:W-:Y:S01]  /*46f0*/  @!UPT UIADD3 URZ, UPT, UPT, URZ, URZ, URZ ;  /* 0x000000fffffff290 */ /* 0x000fe2000fffe0ff */
[----:B------:R-:W-:Y:S11]  /*4700*/  @!P0 BRA `(.L_x_72) ;  /* 0x0000000000148947 */ /* 0x000ff60003800000 */
[----:B------:R-:W-:Y:S02]  /*4710*/  LOP3.LUT P0, RZ, R226, 0xff, RZ, 0xc0, !PT ;  /* 0x000000ffe2ff7812 */ /* 0x000fe4000780c0ff */
[----:B------:R-:W-:Y:S04]  /*4720*/  PLOP3.LUT P2, PT, PT, PT, UP2, 0x80, 0x8 ;  /* 0x000000000008781c */ /* 0x000fe80003f4f028 */
[----:B------:R-:W-:Y:S07]  /*4730*/  PLOP3.LUT P2, PT, P2, PT, PT, 0x8, 0x80 ;  /* 0x000000000080781c */ /* 0x000fee000174e170 */
[----:B------:R-:W-:Y:S11]  /*4740*/  @P0 FSETP.EQ.AND P2, PT, RZ, UR45, PT ;  /* 0x0000002dff000c0b */ /* 0x000ff6000bf42000 */
[----:B------:R-:W-:Y:S02]  /*4750*/  @!UPT UIADD3 URZ, UPT, UPT, URZ, URZ, URZ ;  /* 0x000000fffffff290 */ /* 0x000fe4000fffe0ff */
.L_x_72:
[----:B------:R-:W4:Y:S01]  /*4760*/  SYNCS.PHASECHK.TRANS64.TRYWAIT P0, [UR21+0x38], R2 ;  /* 0x00003802ff0075a7 */ /* 0x000f220008001115 */
[----:B------:R-:W-:Y:S02]  /*4770*/  ELECT P1, URZ, PT ;  /* 0x0000000000ff782f */ /* 0x000fe40003820000 */
[----:B------:R-:W-:Y:S01]  /*4780*/  IADD3 R10, PT, PT, R10, 0x1, RZ ;  /* 0x000000010a0a7810 */ /* 0x000fe20007ffe0ff */
[----:B----4-:R-:W-:Y:S10]  /*4790*/  @!P0 BRA `(.L_x_73) ;  /* 0x0000004400e48947 */ /* 0x010ff40003800000 */
.L_x_123:
[----:B------:R-:W-:Y:S01]  /*47a0*/  PLOP3.LUT P1, PT, P2, P1, PT, 0xf2, 0x2f ;  /* 0x00000000002f781c */ /* 0x000fe20001723e72 */
[----:B------:R-:W-:Y:S01]  /*47b0*/  UMOV UR6, 0x0 ;  /* 0x0000000000067882 */ /* 0x000fe20000000000 */
[----:B------:R-:W-:Y:S01]  /*47c0*/  UMOV UR7, 0x10000000 ;  /* 0x1000000000077882 */ /* 0x000fe20000000000 */
[----:B------:R-:W-:Y:S01]  /*47d0*/  UMOV UR12, UR36 ;  /* 0x00000024000c7c82 */ /* 0x000fe20008000000 */
[----:B------:R-:W-:Y:S01]  /*47e0*/  UMOV UR20, UR36 ;  /* 0x0000002400147c82 */ /* 0x000fe20008000000 */
[----:B------:R-:W-:Y:S01]  /*47f0*/  UMOV UR28, UR36 ;  /* 0x00000024001c7c82 */ /* 0x000fe20008000000 */
[----:B------:R-:W-:Y:S02]  /*4800*/  R2UR UR51, R232 ;  /* 0x00000000e83372ca */ /* 0x000fe400000e0000 */
[----:B------:R-:W-:Y:S02]  /*4810*/  R2UR UR43, R233 ;  /* 0x00000000e92b72ca */ /* 0x000fe400000e0000 */
[C---:B------:R-:W-:Y:S02]  /*4820*/  ISETP.NE.AND P0, PT, R10.reuse, 0x2, PT ;  /* 0x000000020a00780c */ /* 0x040fe40003f05270 */
[----:B------:R-:W-:Y:S01]  /*4830*/  LOP3.LUT R11, R11, 0x1, RZ, 0x3c, !PT ;  /* 0x000000010b0b7812 */ /* 0x000fe200078e3cff */
[----:B------:R-:W-:Y:S01]  /*4840*/  VOTEU.ALL UP0, P1 ;  /* 0x0000000000ff7886 */ /* 0x000fe20000800000 */
[----:B---3--:R-:W-:Y:S02]  /*4850*/  SEL R0, RZ, 0x1, P0 ;  /* 0x00000001ff007807 */ /* 0x008fe40000000000 */
[----:B------:R-:W-:Y:S02]  /*4860*/  SEL R10, R10, RZ, P0 ;  /* 0x000000ff0a0a7207 */ /* 0x000fe40000000000 */
[----:B-1----:R-:W-:Y:S01]  /*4870*/  @!UP0 UIADD3 UR4, UP1, UPT, UR46, 0x580, URZ ;  /* 0x000005802e048890 */ /* 0x002fe2000ff3e0ff */
[----:B------:R-:W-:Y:S01]  /*4880*/  LOP3.LUT R9, R9, R0, RZ, 0x3c, !PT ;  /* 0x0000000009097212 */ /* 0x000fe200078e3cff */
[----:B------:R-:W-:Y:S02]  /*4890*/  @!UP0 USHF.L.U32 UR35, UR49, 0x7, URZ ;  /* 0x0000000731238899 */ /* 0x000fe400080006ff */
[----:B------:R-:W-:Y:S02]  /*48a0*/  @!UP0 UIADD3.X UR5, UPT, UPT, URZ, UR47, URZ, UP1, !UPT ;  /* 0x0000002fff058290 */ /* 0x000fe40008ffe4ff */
[----:B------:R-:W-:Y:S02]  /*48b0*/  @!UP0 UIMAD UR34, UR50, 0x70, URZ ;  /* 0x00000070322288a4 */ /* 0x000fe4000f8e02ff */
[----:B------:R-:W-:Y:S02]  /*48c0*/  @!UP0 UIADD3 UR32, UPT, UPT, UR21, 0x180, URZ ;  /* 0x0000018015208890 */ /* 0x000fe4000fffe0ff */
[----:B------:R-:W-:Y:S01]  /*48d0*/  @!UP0 UIADD3 UR33, UPT, UPT, UR21, 0x30, URZ ;  /* 0x0000003015218890 */ /* 0x000fe2000fffe0ff */
[----:B------:R-:W-:Y:S01]  /*48e0*/  VOTEU.ALL UP1, P1 ;  /* 0x0000000000ff7886 */ /* 0x000fe20000820000 */
[----:B------:R-:W-:Y:S02]  /*48f0*/  @!UP0 UIADD3 UR8, UPT, UPT, UR21, 0x980, URZ ;  /* 0x0000098015088890 */ /* 0x000fe4000fffe0ff */
[----:B------:R-:W-:Y:S03]  /*4900*/  @!UP0 UIADD3 UR10, UPT, UPT, UR34, 0x10, URZ ;  /* 0x00000010220a8890 */ /* 0x000fe6000fffe0ff */
[----:B------:R-:W-:Y:S01]  /*4910*/  UMOV UR9, UR33 ;  /* 0x0000002100097c82 */ /* 0x000fe20008000000 */
[----:B------:R-:W-:Y:S01]  /*4920*/  UMOV UR11, UR35 ;  /* 0x00000023000b7c82 */ /* 0x000fe20008000000 */
[----:B------:R1:W-:Y:S01]  /*4930*/  @!UP1 UTMALDG.3D [UR32], [UR4], desc[UR6] ;  /* 0x00000620040095b4 */ /* 0x0003e20008011000 */
[----:B------:R-:W-:Y:S01]  /*4940*/  VOTEU.ALL UP1, P1 ;  /* 0x0000000000ff7886 */ /* 0x000fe20000820000 */
[----:B------:R-:W-:Y:S02]  /*4950*/  @!UP0 UIADD3 UR16, UPT, UPT, UR21, 0x1180, URZ ;  /* 0x0000118015108890 */ /* 0x000fe4000fffe0ff */
[----:B------:R-:W-:Y:S01]  /*4960*/  @!UP0 UIADD3 UR18, UPT, UPT, UR34, 0x20, URZ ;  /* 0x0000002022128890 */ /* 0x000fe2000fffe0ff */
        /* <DEDUP_REMOVED lines=10> */
[----:B------:R-:W-:Y:S02]  /*4a10*/  UIADD3 UR50, UPT, UPT, UR13, UR51, URZ ;  /* 0x000000330d327290 */ /* 0x000fe4000fffe0ff */
[----:B------:R-:W-:Y:S02]  /*4a20*/  UIADD3 UR49, UPT, UPT, UR14, UR43, URZ ;  /* 0x0000002b0e317290 */ /* 0x000fe4000fffe0ff */
[----:B------:R-:W-:Y:S01]  /*4a30*/  @!UP1 UTMALDG.3D [UR24], [UR4], desc[UR6] ;  /* 0x00000618040095b4 */ /* 0x000fe20008011000 */
[----:B------:R-:W-:Y:S01]  /*4a40*/  VOTEU.ALL UP1, P1 ;  /* 0x0000000000ff7886 */ /* 0x000fe20000820000 */
[----:B-1----:R-:W-:Y:S01]  /*4a50*/  UMOV UR36, UR29 ;  /* 0x0000001d00247c82 */ /* 0x002fe20008000000 */
[----:B---3--:R-:W-:Y:S02]  /*4a60*/  @!UP0 UIADD3 UR8, UPT, UPT, UR21, 0x2180, URZ ;  /* 0x0000218015088890 */ /* 0x008fe4000fffe0ff */
[----:B------:R-:W-:Y:S02]  /*4a70*/  @!UP0 UIADD3 UR10, UPT, UPT, UR34, 0x40, URZ ;  /* 0x00000040220a8890 */ /* 0x000fe4000fffe0ff */
[----:B----4-:R-:W-:Y:S02]  /*4a80*/  @!UP0 UIADD3 UR16, UPT, UPT, UR21, 0x2980, URZ ;  /* 0x0000298015108890 */ /* 0x010fe4000fffe0ff */
[----:B------:R-:W-:Y:S05]  /*4a90*/  @!UP0 UIADD3 UR18, UPT, UPT, UR34, 0x50, URZ ;  /* 0x0000005022128890 */ /* 0x000fea000fffe0ff */
[----:B------:R1:W-:Y:S01]  /*4aa0*/  @!UP1 UTMALDG.3D [UR8], [UR4], desc[UR6] ;  /* 0x00000608040095b4 */ /* 0x0003e20008011000 */
[----:B------:R-:W-:Y:S02]  /*4ab0*/  UPLOP3.LUT UP1, UPT, UPT, UPT, UPT, 0x80, 0x8 ;  /* 0x000000000008789c */ /* 0x000fe40003f2f070 */
[----:B-1----:R-:W-:Y:S02]  /*4ac0*/  @!UP0 UIADD3 UR8, UPT, UPT, UR21, 0x3180, URZ ;  /* 0x0000318015088890 */ /* 0x002fe4000fffe0ff */
[----:B------:R-:W-:Y:S01]  /*4ad0*/  @!UP0 UIADD3 UR10, UPT, UPT, UR34, 0x60, URZ ;  /* 0x00000060220a8890 */ /* 0x000fe2000fffe0ff */
[----:B------:R-:W-:Y:S05]  /*4ae0*/  VOTEU.ALL UP0, P1 ;  /* 0x0000000000ff7886 */ /* 0x000fea0000800000 */
[----:B------:R3:W-:Y:S01]  /*4af0*/  @!UP0 UTMALDG.3D [UR16], [UR4], desc[UR6] ;  /* 0x00000610040085b4 */ /* 0x0007e20008011000 */
[----:B------:R-:W-:Y:S05]  /*4b00*/  VOTEU.ALL UP0, P1 ;  /* 0x0000000000ff7886 */ /* 0x000fea0000800000 */
[----:B------:R3:W-:Y:S01]  /*4b10*/  @!UP0 UTMALDG.3D [UR8], [UR4], desc[UR6] ;  /* 0x00000608040085b4 */ /* 0x0007e20008011000 */
[----:B------:R3:W-:Y:S01]  /*4b20*/  @!P1 SYNCS.ARRIVE.TRANS64.RED.A0TR RZ, [UR21+0x30], R8 ;  /* 0x00003008ffff99a7 */ /* 0x0007e20008300415 */
[----:B------:R-:W-:Y:S01]  /*4b30*/  SYNCS.ARRIVE.TRANS64.RED.A1T0 RZ, [UR39], RZ ;  /* 0x000000ffffff79a7 */ /* 0x000fe20008100427 */
[----:B------:R-:W-:Y:S05]  /*4b40*/  BRA.U UP3, `(.L_x_74) ;  /* 0xfffffff503047547 */ /* 0x000fea000b83ffff */
[----:B------:R-:W-:Y:S07]  /*4b50*/  MOV R0, UR21 ;  /* 0x0000001500007c02 */ /* 0x000fee0008000f00 */
.L_x_75:
[----:B-1----:R-:W-:-:S04]  /*4b60*/  SHF.L.U32 R3, R11, 0x1f, RZ ;  /* 0x0000001f0b037819 */ /* 0x002fc800000006ff */
[----:B------:R1:W4:Y:S03]  /*4b70*/  SYNCS.PHASECHK.TRANS64.TRYWAIT P0, [R0+URZ+0x38], R3 ;  /* 0x00003803000075a7 */ /* 0x00032600080011ff */
[----:B----4-:R-:W-:Y:S05]  /*4b80*/  @!P0 NANOSLEEP.SYNCS 0x989680 ;  /* 0x009896800000895d */ /* 0x010fea0003900000 */
[----:B------:R-:W4:Y:S02]  /*4b90*/  @!P0 SYNCS.PHASECHK.TRANS64 P0, [R0+URZ+0x38], R3 ;  /* 0x00003803000085a7 */ /* 0x000f2400080010ff */
[----:B--234-:R-:W-:Y:S05]  /*4ba0*/  @P0 EXIT ;  /* 0x000000000000094d */ /* 0x01cfea0003800000 */
[----:B------:R-:W-:Y:S05]  /*4bb0*/  BRA `(.L_x_75) ;  /* 0xfffffffc00e87947 */ /* 0x000fea000383ffff */
.L_x_66:
[----:B------:R-:W-:-:S06]  /*4bc0*/  UISETP.GE.AND UP0, UPT, UR22, 0x4, UPT ;  /* 0x000000041600788c */ /* 0x000fcc000bf06270 */
[----:B------:R-:W-:-:S13]  /*4bd0*/  PLOP3.LUT P0, PT, PT, PT, UP0, 0x80, 0x8 ;  /* 0x000000000008781c */ /* 0x000fda0003f0f008 */
[----:B-1----:R-:W-:Y:S05]  /*4be0*/  @!P0 EXIT ;  /* 0x000000000000894d */ /* 0x002fea0003800000 */
[----:B------:R-:W-:Y:S01]  /*4bf0*/  BAR.SYNC.DEFER_BLOCKING 0x6, 0xa0 ;  /* 0x0182800000007b1d */ /* 0x000fe20000010000 */
[C---:B------:R-:W-:Y:S01]  /*4c00*/  IMAD.U32 R2, R234.reuse, 0x10000, RZ ;  /* 0x00010000ea027824 */ /* 0x040fe200078e00ff */
[----:B------:R-:W-:-:S04]  /*4c10*/  LOP3.LUT R234, R234, 0x60, RZ, 0xc0, !PT ;  /* 0x00000060eaea7812 */ /* 0x000fc800078ec0ff */
[----:B------:R-:W-:Y:S01]  /*4c20*/  UMOV UR4, 0x400 ;  /* 0x0000040000047882 */ /* 0x000fe20000000000 */
[----:B------:R-:W1:Y:S01]  /*4c30*/  LDCU.64 UR8, c[0x0][0x890] ;  /* 0x00011200ff0877ac */ /* 0x000e620008000a00 */
[----:B------:R-:W-:Y:S01]  /*4c40*/  LOP3.LUT R2, R2, 0x600000, RZ, 0xc0, !PT ;  /* 0x0060000002027812 */ /* 0x000fe200078ec0ff */
[----:B------:R-:W-:Y:S01]  /*4c50*/  ULEA UR4, UR5, UR4, 0x18 ;  /* 0x0000000405047291 */ /* 0x000fe2000f8ec0ff */
[----:B------:R-:W2:Y:S01]  /*4c60*/  LDCU.64 UR6, c[0x0][0x8b0] ;  /* 0x00011600ff0677ac */ /* 0x000ea20008000a00 */
[----:B------:R-:W3:Y:S01]  /*4c70*/  LDCU UR44, c[0x0][0xb0c] ;  /* 0x00016180ff2c77ac */ /* 0x000ee20008000800 */
[----:B------:R-:W4:Y:S06]  /*4c80*/  LDCU UR40, c[0x0][0xb30] ;  /* 0x00016600ff2877ac */ /* 0x000f2c0008000800 */
[----:B------:R-:W5:Y:S01]  /*4c90*/  LDS R3, [UR4+0x100] ;  /* 0x00010004ff037984 */ /* 0x000f620008000800 */
[----:B-1----:R-:W-:Y:S01]  /*4ca0*/  IMAD.U32 R231, RZ, RZ, UR8 ;  /* 0x00000008ffe77e24 */ /* 0x002fe2000f8e00ff */
[----:B------:R-:W-:Y:S01]  /*4cb0*/  MOV R230, UR9 ;  /* 0x0000000900e67c02 */ /* 0x000fe20008000f00 */
[----:B------:R-:W1:Y:S01]  /*4cc0*/  LDCU.64 UR58, c[0x0][0x888] ;  /* 0x00011100ff3a77ac */ /* 0x000e620008000a00 */
[----:B--2---:R-:W-:Y:S01]  /*4cd0*/  IMAD.U32 R229, RZ, RZ, UR6 ;  /* 0x00000006ffe57e24 */ /* 0x004fe2000f8e00ff */
[----:B------:R-:W-:Y:S01]  /*4ce0*/  MOV R228, UR7 ;  /* 0x0000000700e47c02 */ /* 0x000fe20008000f00 */
[----:B------:R-:W2:Y:S01]  /*4cf0*/  LDCU.64 UR42, c[0x0][0xb28] ;  /* 0x00016500ff2a77ac */ /* 0x000ea20008000a00 */
[----:B------:R-:W1:Y:S01]  /*4d00*/  LDCU.128 UR60, c[0x0][0xb10] ;  /* 0x00016200ff3c77ac */ /* 0x000e620008000c00 */
[----:B------:R-:W-:Y:S01]  /*4d10*/  UMOV UR46, URZ ;  /* 0x000000ff002e7c82 */ /* 0x000fe20008000000 */
[----:B------:R-:W-:Y:S01]  /*4d20*/  UMOV UR55, URZ ;  /* 0x000000ff00377c82 */ /* 0x000fe20008000000 */
[----:B------:R-:W-:Y:S01]  /*4d30*/  UMOV UR16, URZ ;  /* 0x000000ff00107c82 */ /* 0x000fe20008000000 */
[----:B------:R-:W-:Y:S01]  /*4d40*/  UMOV UR54, URZ ;  /* 0x000000ff00367c82 */ /* 0x000fe20008000000 */
[----:B------:R-:W-:Y:S01]  /*4d50*/  UMOV UR52, URZ ;  /* 0x000000ff00347c82 */ /* 0x000fe20008000000 */
[----:B-12345:R-:W-:-:S07]  /*4d60*/  IMAD.IADD R2, R3, 0x1, R2 ;  /* 0x0000000103027824 */ /* 0x03efce00078e0202 */
.L_x_94:
[----:B-1----:R-:W1:Y:S01]  /*4d70*/  S2UR UR4, SR_CgaCtaId ;  /* 0x00000000000479c3 */ /* 0x002e620000008800 */
[----:B------:R-:W-:Y:S01]  /*4d80*/  UMOV UR47, 0x400 ;  /* 0x00000400002f7882 */ /* 0x000fe20000000000 */
[----:B------:R-:W-:Y:S04]  /*4d90*/  MOV R0, UR54 ;  /* 0x0000003600007c02 */ /* 0x000fe80008000f00 */
[----:B------:R-:W-:Y:S01]  /*4da0*/  SHF.L.U32 R3, R0, 0x1f, RZ ;  /* 0x0000001f00037819 */ /* 0x000fe200000006ff */
[----:B-1----:R-:W-:Y:S04]  /*4db0*/  ULEA UR47, UR4, UR47, 0x18 ;  /* 0x0000002f042f7291 */ /* 0x002fe8000f8ec0ff */
[----:B------:R-:W-:Y:S09]  /*4dc0*/  ULEA UR4, UR16, UR47, 0x3 ;  /* 0x0000002f10047291 */ /* 0x000ff2000f8e18ff */
[----:B------:R-:W1:Y:S02]  /*4dd0*/  SYNCS.PHASECHK.TRANS64.TRYWAIT P0, [UR4+0x50], R3 ;  /* 0x00005003ff0075a7 */ /* 0x000e640008001104 */
[----:B-1----:R-:W-:Y:S05]  /*4de0*/  @!P0 BRA `(.L_x_76) ;  /* 0x0000004000688947 */ /* 0x002fea0003800000 */
.L_x_125:
[----:B------:R-:W-:Y:S02]  /*4df0*/  ULEA UR5, UR16, UR47, 0x4 ;  /* 0x0000002f10057291 */ /* 0x000fe4000f8e20ff */
[----:B------:R-:W-:Y:S04]  /*4e00*/  UIADD3 UR4, UPT, UPT, UR4, 0x60, URZ ;  /* 0x0000006004047890 */ /* 0x000fe8000fffe0ff */
[----:B------:R-:W-:Y:S03]  /*4e10*/  UPRMT UR4, URZ, 0x654, UR4 ;  /* 0x00000654ff047896 */ /* 0x000fe60008000004 */
[----:B------:R-:W2:Y:S01]  /*4e20*/  LDS.128 R4, [UR5+0xe0] ;  /* 0x0000e005ff047984 */ /* 0x000ea20008000c00 */
[----:B------:R-:W-:Y:S01]  /*4e30*/  @!PT LDS RZ, [RZ] ;  /* 0x00000000fffff984 */ /* 0x000fe20000000800 */
[----:B------:R-:W-:Y:S01]  /*4e40*/  @!PT LDS RZ, [RZ] ;  /* 0x00000000fffff984 */ /* 0x000fe20000000800 */
[----:B------:R-:W-:Y:S01]  /*4e50*/  @!PT LDS RZ, [RZ] ;  /* 0x00000000fffff984 */ /* 0x000fe20000000800 */
[----:B------:R-:W-:Y:S01]  /*4e60*/  @!PT LDS RZ, [RZ] ;  /* 0x00000000fffff984 */ /* 0x000fe20000000800 */
[----:B------:R3:W-:Y:S07]  /*4e70*/  MEMBAR.ALL.CTA ;  /* 0x0000000000007992 */ /* 0x0007ee0000008000 */
[----:B---3--:R-:W3:Y:S02]  /*4e80*/  FENCE.VIEW.ASYNC.S ;  /* 0x00000000000073c6 */ /* 0x008ee40000000000 */
[----:B---3--:R-:W-:Y:S01]  /*4e90*/  SYNCS.ARRIVE.TRANS64.RED.A1T0 RZ, [UR4], RZ ;  /* 0x000000ffffff79a7 */ /* 0x008fe20008100404 */
[----:B--2---:R-:W-:Y:S11]  /*4ea0*/  LOP3.LUT P0, RZ, R6, 0x1, RZ, 0xc0, !PT ;  /* 0x0000000106ff7812 */ /* 0x004ff6000780c0ff */
[----:B------:R-:W-:Y:S02]  /*4eb0*/  @!UPT UIADD3 URZ, UPT, UPT, URZ, URZ, URZ ;  /* 0x000000fffffff290 */ /* 0x000fe4000fffe0ff */
[----:B------:R-:W-:Y:S01]  /*4ec0*/  VOTEU.ANY UP0, P0 ;  /* 0x0000000000ff7886 */ /* 0x000fe20000000100 */
[----:B------:R-:W-:Y:S01]  /*4ed0*/  PLOP3.LUT P3, PT, PT, PT, UP0, 0x80, 0x8 ;  /* 0x000000000008781c */ /* 0x000fe20003f6f008 */
[----:B------:R-:W-:Y:S01]  /*4ee0*/  UP2UR UR53, UPR, URZ, 0x1 ;  /* 0x00000001ff357883 */ /* 0x000fe20008000000 */
[----:B------:R-:W-:Y:S02]  /*4ef0*/  PLOP3.LUT P1, PT, PT, PT, UP0, 0x80, 0x8 ;  /* 0x000000000008781c */ /* 0x000fe40003f2f008 */
[----:B------:R-:W-:Y:S02]  /*4f00*/  PLOP3.LUT P2, PT, PT, PT, UP0, 0x80, 0x8 ;  /* 0x000000000008781c */ /* 0x000fe40003f4f008 */
[----:B------:R-:W-:Y:S01]  /*4f10*/  PLOP3.LUT P0, PT, PT, PT, UP0, 0x80, 0x8 ;  /* 0x000000000008781c */ /* 0x000fe20003f0f008 */
[----:B------:R-:W-:Y:S06]  /*4f20*/  UISETP.GE.AND UP0, UPT, UR41, 0x1, UPT ;  /* 0x000000012900788c */ /* 0x000fec000bf06270 */
[----:B-1----:R-:W-:Y:S02]  /*4f30*/  @P3 MOV R3, R4 ;  /* 0x0000000400033202 */ /* 0x002fe40000000f00 */
[----:B------:R-:W-:Y:S02]  /*4f40*/  @P1 LOP3.LUT R0, R5, 0xffff, RZ, 0xc0, !PT ;  /* 0x0000ffff05001812 */ /* 0x000fe400078ec0ff */
[----:B------:R-:W-:Y:S02]  /*4f50*/  @P2 R2UR UR39, R3 ;  /* 0x00000000032722ca */ /* 0x000fe400000e0000 */
[----:B------:R-:W-:Y:S01]  /*4f60*/  @P0 R2UR UR38, R0 ;  /* 0x00000000002602ca */ /* 0x000fe200000e0000 */
[----:B------:R-:W-:Y:S03]  /*4f70*/  @!UPT UIADD3 URZ, UPT, UPT, URZ, URZ, URZ ;  /* 0x000000fffffff290 */ /* 0x000fe6000fffe0ff */
[----:B------:R-:W-:Y:S11]  /*4f80*/  BRA.U !UP0, `(.L_x_77) ;  /* 0x0000000108cc7547 */ /* 0x000ff6000b800000 */
[----:B------:R-:W1:Y:S01]  /*4f90*/  LDCU UR6, c[0x0][0xb20] ;  /* 0x00016400ff0677ac */ /* 0x000e620008000800 */
[----:B------:R-:W2:Y:S01]  /*4fa0*/  LDCU UR7, c[0x0][0x370] ;  /* 0x00006e00ff0777ac */ /* 0x000ea20008000800 */
[----:B------:R-:W3:Y:S01]  /*4fb0*/  LDCU UR4, c[0x0][0x374] ;  /* 0x00006e80ff0477ac */ /* 0x000ee20008000800 */
[----:B------:R-:W-:Y:S02]  /*4fc0*/  UISETP.NE.AND UP0, UPT, UR62, 0x1, UPT ;  /* 0x000000013e00788c */ /* 0x000fe4000bf05270 */
[----:B------:R-:W-:Y:S02]  /*4fd0*/  UIMAD.WIDE.U32 UR10, UR38, UR63, URZ ;  /* 0x0000003f260a72a5 */ /* 0x000fe4000f8e00ff */
[----:B------:R-:W-:Y:S02]  /*4fe0*/  UISETP.NE.AND UP1, UPT, UR44, 0x1, UPT ;  /* 0x000000012c00788c */ /* 0x000fe4000bf25270 */
[----:B------:R-:W-:Y:S02]  /*4ff0*/  UISETP.NE.AND UP2, UPT, UR41, 0x1, UPT ;  /* 0x000000012900788c */ /* 0x000fe4000bf45270 */
[----:B------:R-:W-:Y:S02]  /*5000*/  UIMAD.WIDE.U32 UR14, UR39, UR60, URZ ;  /* 0x0000003c270e72a5 */ /* 0x000fe4000f8e00ff */
[----:B--2---:R-:W-:Y:S02]  /*5010*/  UIMAD.WIDE.U32 UR12, UR7, UR60, URZ ;  /* 0x0000003c070c72a5 */ /* 0x004fe4000f8e00ff */
[----:B---3--:R-:W-:Y:S07]  /*5020*/  UIMAD.WIDE.U32 UR8, UR4, UR63, URZ ;  /* 0x0000003f040872a5 */ /* 0x008fee000f8e00ff */
[----:B------:R-:W-:Y:S02]  /*5030*/  UMOV UR5, UR9 ;  /* 0x0000000900057c82 */ /* 0x000fe40008000000 */
[----:B-1----:R-:W-:Y:S03]  /*5040*/  @UP0 USHF.R.U32.HI UR4, URZ, UR6, UR5 ;  /* 0x00000006ff040299 */ /* 0x002fe60008011605 */
[----:B------:R-:W-:Y:S01]  /*5050*/  UMOV UR5, UR11 ;  /* 0x0000000b00057c82 */ /* 0x000fe20008000000 */
[----:B------:R-:W-:Y:S02]  /*5060*/  UIMAD.WIDE.U32 UR8, UR4, UR42, URZ ;  /* 0x0000002a040872a5 */ /* 0x000fe4000f8e00ff */
[----:B------:R-:W-:Y:S03]  /*5070*/  USHF.R.U32.HI UR6, URZ, UR6, UR5 ;  /* 0x00000006ff067299 */ /* 0x000fe60008011605 */
[----:B------:R-:W-:Y:S01]  /*5080*/  UMOV UR5, UR13 ;  /* 0x0000000d00057c82 */ /* 0x000fe20008000000 */
[----:B------:R-:W-:Y:S02]  /*5090*/  USEL UR6, UR38, UR6, !UP0 ;  /* 0x0000000626067287 */ /* 0x000fe4000c000000 */
[----:B------:R-:W-:Y:S01]  /*50a0*/  @UP1 USHF.R.U32.HI UR7, URZ, UR61, UR5 ;  /* 0x0000003dff071299 */ /* 0x000fe20008011605 */
[----:B------:R-:W-:Y:S02]  /*50b0*/  UMOV UR8, UR9 ;  /* 0x0000000900087c82 */ /* 0x000fe40008000000 */
[----:B------:R-:W-:Y:S01]  /*50c0*/  UMOV UR5, UR15 ;  /* 0x0000000f00057c82 */ /* 0x000fe20008000000 */
[----:B------:R-:W-:Y:S02]  /*50d0*/  UIMAD.WIDE.U32 UR10, UR7, UR42, URZ ;  /* 0x0000002a070a72a5 */ /* 0x000fe4000f8e00ff */
[----:B------:R-:W-:Y:S02]  /*50e0*/  @UP2 USHF.R.U32.HI UR4, URZ, UR43, UR8 ;  /* 0x0000002bff042299 */ /* 0x000fe40008011608 */
[----:B------:R-:W-:Y:S02]  /*50f0*/  USHF.R.U32.HI UR5, URZ, UR61, UR5 ;  /* 0x0000003dff057299 */ /* 0x000fe40008011605 */
[----:B------:R-:W-:Y:S02]  /*5100*/  UIMAD UR4, UR41, UR4, URZ ;  /* 0x00000004290472a4 */ /* 0x000fe4000f8e02ff */
[----:B------:R-:W-:Y:S02]  /*5110*/  USEL UR5, UR39, UR5, !UP1 ;  /* 0x0000000527057287 */ /* 0x000fe4000c800000 */
[----:B------:R-:W-:Y:S01]  /*5120*/  UISETP.GE.AND UP0, UPT, UR6, UR4, UPT ;  /* 0x000000040600728c */ /* 0x000fe2000bf06270 */
[----:B------:R-:W-:Y:S02]  /*5130*/  UMOV UR10, UR11 ;  /* 0x0000000b000a7c82 */ /* 0x000fe40008000000 */
[----:B------:R-:W-:Y:S02]  /*5140*/  @UP2 USHF.R.U32.HI UR7, URZ, UR43, UR10 ;  /* 0x0000002bff072299 */ /* 0x000fe4000801160a */
[----:B------:R-:W-:Y:S02]  /*5150*/  UIMAD.WIDE.U32 UR10, UR6, UR42, URZ ;  /* 0x0000002a060a72a5 */ /* 0x000fe4000f8e00ff */
[----:B------:R-:W-:Y:S04]  /*5160*/  UIMAD UR8, UR41, UR7, URZ ;  /* 0x00000007290872a4 */ /* 0x000fe8000f8e02ff */
[----:B------:R-:W-:Y:S02]  /*5170*/  UISETP.GE.OR UP0, UPT, UR5, UR8, UP0 ;  /* 0x000000080500728c */ /* 0x000fe40008706670 */
[----:B------:R-:W-:Y:S02]  /*5180*/  UIMAD.WIDE.U32 UR8, UR5, UR42, URZ ;  /* 0x0000002a050872a5 */ /* 0x000fe4000f8e00ff */
[----:B------:R-:W-:Y:S01]  /*5190*/  UIADD3 UR8, UPT, UPT, -UR5, URZ, URZ ;  /* 0x000000ff05087290 */ /* 0x000fe2000fffe1ff */
[----:B------:R-:W-:Y:S02]  /*51a0*/  UMOV UR4, UR11 ;  /* 0x0000000b00047c82 */ /* 0x000fe40008000000 */
[----:B------:R-:W-:Y:S04]  /*51b0*/  USHF.R.U32.HI UR4, URZ, UR43, UR4 ;  /* 0x0000002bff047299 */ /* 0x000fe80008011604 */
[----:B------:R-:W-:Y:S03]  /*51c0*/  USEL UR11, UR6, UR4, !UP2 ;  /* 0x00000004060b7287 */ /* 0x000fe6000d000000 */
[----:B------:R-:W-:Y:S01]  /*51d0*/  @!UP0 UMOV UR4, UR9 ;  /* 0x0000000900048c82 */ /* 0x000fe20008000000 */
[----:B------:R-:W-:Y:S02]  /*51e0*/  UIADD3 UR10, UPT, UPT, -UR11, URZ, URZ ;  /* 0x000000ff0b0a7290 */ /* 0x000fe4000fffe1ff */
[----:B------:R-:W-:Y:S02]  /*51f0*/  @!UP0 USHF.R.U32.HI UR4, URZ, UR43, UR4 ;  /* 0x0000002bff048299 */ /* 0x000fe40008011604 */
[----:B------:R-:W-:Y:S02]  /*5200*/  UIMAD UR10, UR41, UR10, UR6 ;  /* 0x0000000a290a72a4 */ /* 0x000fe4000f8e0206 */
[----:B------:R-:W-:Y:S02]  /*5210*/  @!UP0 USEL UR4, UR5, UR4, !UP2 ;  /* 0x0000000405048287 */ /* 0x000fe4000d000000 */
[----:B------:R-:W-:Y:S02]  /*5220*/  UIADD3 UR9, UPT, UPT, -UR6, URZ, URZ ;  /* 0x000000ff06097290 */ /* 0x000fe4000fffe1ff */
[----:B------:R-:W-:Y:S02]  /*5230*/  @!UP0 UIMAD UR10, UR7, UR10, UR4 ;  /* 0x0000000a070a82a4 */ /* 0x000fe4000f8e0204 */
[----:B------:R-:W-:Y:S02]  /*5240*/  @!UP0 UIADD3 UR11, UPT, UPT, UR11, -UR4, URZ ;  /* 0x800000040b0b8290 */ /* 0x000fe4000fffe0ff */
[----:B------:R-:W-:Y:S02]  /*5250*/  UIMAD UR7, UR44, UR8, UR39 ;  /* 0x000000082c0772a4 */ /* 0x000fe4000f8e0227 */
[----:B------:R-:W-:Y:S02]  /*5260*/  @!UP0 UIMAD UR6, UR11, UR41, UR5 ;  /* 0x000000290b0682a4 */ /* 0x000fe4000f8e0205 */
[----:B------:R-:W-:Y:S01]  /*5270*/  UIMAD UR4, UR62, UR9, UR38 ;  /* 0x000000093e0472a4 */ /* 0x000fe2000f8e0226 */
[----:B------:R-:W-:Y:S02]  /*5280*/  @!UP0 UMOV UR5, UR10 ;  /* 0x0000000a00058c82 */ /* 0x000fe40008000000 */
[----:B------:R-:W-:Y:S02]  /*5290*/  UIMAD UR39, UR5, UR44, UR7 ;  /* 0x0000002c052772a4 */ /* 0x000fe4000f8e0207 */
[----:B------:R-:W-:Y:S11]  /*52a0*/  UIMAD UR38, UR6, UR62, UR4 ;  /* 0x0000003e062672a4 */ /* 0x000ff6000f8e0204 */
[----:B------:R-:W-:Y:S01]  /*52b0*/  @!UPT UIADD3 URZ, UPT, UPT, URZ, URZ, URZ ;  /* 0x000000fffffff290 */ /* 0x000fe2000fffe0ff */
.L_x_77:
[----:B------:R-:W-:Y:S01]  /*52c0*/  UISETP.NE.AND UP0, UPT, UR40, 0x1, UPT ;  /* 0x000000012800788c */ /* 0x000fe2000bf05270 */
[----:B------:R-:W-:Y:S01]  /*52d0*/  R2UR UR17, R231 ;  /* 0x00000000e71172ca */ /* 0x000fe200000e0000 */
[----:B------:R-:W-:Y:S01]  /*52e0*/  UIADD3 UR51, UPT, UPT, UR16, 0x1, URZ ;  /* 0x0000000110337890 */ /* 0x000fe2000fffe0ff */
[----:B------:R-:W-:Y:S08]  /*52f0*/  R2UR UR11, R230 ;  /* 0x00000000e60b72ca */ /* 0x000ff000000e0000 */
[----:B------:R-:W1:Y:S01]  /*5300*/  @!UP0 LDCU.128 UR12, c[0x0][0xb10] ;  /* 0x00016200ff0c87ac */ /* 0x000e620008000c00 */
[----:B------:R-:W2:Y:S01]  /*5310*/  @!UP0 LDCU UR5, c[0x0][0xb0c] ;  /* 0x00016180ff0587ac */ /* 0x000ea20008000800 */
[----:B------:R-:W3:Y:S01]  /*5320*/  @!UP0 LDCU UR10, c[0x0][0xb20] ;  /* 0x00016400ff0a87ac */ /* 0x000ee20008000800 */
[----:B------:R-:W-:Y:S02]  /*5330*/  UISETP.NE.U32.AND UP3, UPT, UR17, URZ, UPT ;  /* 0x000000ff1100728c */ /* 0x000fe4000bf65070 */
[----:B-1----:R-:W-:Y:S02]  /*5340*/  UIMAD.WIDE.U32 UR8, UR39, UR12, URZ ;  /* 0x0000000c270872a5 */ /* 0x002fe4000f8e00ff */
[----:B------:R-:W-:Y:S02]  /*5350*/  UIMAD.WIDE.U32 UR6, UR38, UR15, URZ ;  /* 0x0000000f260672a5 */ /* 0x000fe4000f8e00ff */
[----:B------:R-:W-:Y:S02]  /*5360*/  @!UP0 UISETP.NE.AND UP1, UPT, UR14, 0x1, UPT ;  /* 0x000000010e00888c */ /* 0x000fe4000bf25270 */
[----:B------:R-:W-:Y:S02]  /*5370*/  UISETP.NE.AND.EX UP3, UPT, UR11, URZ, UPT, UP3 ;  /* 0x000000ff0b00728c */ /* 0x000fe4000bf65330 */
[----:B--2---:R-:W-:Y:S01]  /*5380*/  @!UP0 UISETP.NE.AND UP2, UPT, UR5, 0x1, UPT ;  /* 0x000000010500888c */ /* 0x004fe2000bf45270 */
[----:B------:R-:W-:Y:S01]  /*5390*/  @!UP0 UMOV UR4, UR9 ;  /* 0x0000000900048c82 */ /* 0x000fe20008000000 */
[----:B------:R-:W-:Y:S01]  /*53a0*/  @!UP0 UMOV UR6, UR7 ;  /* 0x0000000700068c82 */ /* 0x000fe20008000000 */
[----:B------:R-:W-:Y:S02]  /*53b0*/  @!UP0 USHF.R.U32.HI UR4, URZ, UR13, UR4 ;  /* 0x0000000dff048299 */ /* 0x000fe40008011604 */
[----:B---3--:R-:W-:Y:S02]  /*53c0*/  @!UP0 USHF.R.U32.HI UR6, URZ, UR10, UR6 ;  /* 0x0000000aff068299 */ /* 0x008fe40008011606 */
[----:B------:R-:W-:Y:S02]  /*53d0*/  @!UP0 USEL UR7, UR39, UR4, !UP2 ;  /* 0x0000000427078287 */ /* 0x000fe4000d000000 */
[----:B------:R-:W-:Y:S04]  /*53e0*/  @!UP0 USEL UR6, UR38, UR6, !UP1 ;  /* 0x0000000626068287 */ /* 0x000fe8000c800000 */
[----:B------:R-:W-:Y:S02]  /*53f0*/  @!UP0 UIADD3 UR4, UPT, UPT, -UR7, UR6, URZ ;  /* 0x0000000607048290 */ /* 0x000fe4000fffe1ff */
[----:B------:R-:W-:Y:S02]  /*5400*/  @!UP0 UIADD3 UR6, UPT, UPT, UR7, -UR6, URZ ;  /* 0x8000000607068290 */ /* 0x000fe4000fffe0ff */
[----:B------:R-:W-:Y:S02]  /*5410*/  @!UP0 UIMAD UR39, UR4, UR5, UR39 ;  /* 0x00000005042782a4 */ /* 0x000fe4000f8e0227 */
[----:B------:R-:W-:Y:S01]  /*5420*/  @!UP0 UIMAD UR38, UR6, UR14, UR38 ;  /* 0x0000000e062682a4 */ /* 0x000fe2000f8e0226 */
[----:B------:R-:W-:Y:S11]  /*5430*/  BRA.U !UP3, `(.L_x_78) ;  /* 0x000000010b407547 */ /* 0x000ff6000b800000 */
[----:B------:R-:W-:Y:S01]  /*5440*/  UISETP.NE.U32.AND UP0, UPT, UR58, URZ, UPT ;  /* 0x000000ff3a00728c */ /* 0x000fe2000bf05070 */
[----:B------:R-:W-:Y:S01]  /*5450*/  R2UR UR6, R231 ;  /* 0x00000000e70672ca */ /* 0x000fe200000e0000 */
[----:B------:R-:W1:Y:S01]  /*5460*/  LDCU.64 UR8, c[0x0][0x358] ;  /* 0x00006b00ff0877ac */ /* 0x000e620008000a00 */
[----:B------:R-:W-:Y:S01]  /*5470*/  IMAD.MOV.U32 R226, RZ, RZ, 0x1 ;  /* 0x00000001ffe27424 */ /* 0x000fe200078e00ff */
[----:B------:R-:W-:Y:S06]  /*5480*/  UISETP.NE.AND.EX UP0, UPT, UR59, URZ, UPT, UP0 ;  /* 0x000000ff3b00728c */ /* 0x000fec000bf05300 */
[----:B------:R-:W-:Y:S05]  /*5490*/  PLOP3.LUT P0, PT, PT, PT, UP0, 0x80, 0x8 ;  /* 0x000000000008781c */ /* 0x000fea0003f0f008 */
[----:B------:R-:W2:Y:S01]  /*54a0*/  @UP0 LDCU.64 UR4, c[0x0][0x888] ;  /* 0x00011100ff0407ac */ /* 0x000ea20008000a00 */
[----:B------:R-:W-:Y:S04]  /*54b0*/  @UP0 UIMAD UR6, UR36, UR6, URZ ;  /* 0x00000006240602a4 */ /* 0x000fe8000f8e02ff */
[----:B--2---:R-:W-:Y:S06]  /*54c0*/  @UP0 UIMAD.WIDE UR4, UR6, 0x4, UR4 ;  /* 0x00000004060408a5 */ /* 0x004fec000f8e0204 */
[----:B------:R-:W-:Y:S02]  /*54d0*/  IMAD.U32 R8, RZ, RZ, UR4 ;  /* 0x00000004ff087e24 */ /* 0x000fe4000f8e00ff */
[----:B------:R-:W-:Y:S05]  /*54e0*/  IMAD.U32 R9, RZ, RZ, UR5 ;  /* 0x00000005ff097e24 */ /* 0x000fea000f8e00ff */
[----:B-1----:R-:W2:Y:S02]  /*54f0*/  @P0 LDG.E R0, desc[UR8][R8.64] ;  /* 0x0000000808000981 */ /* 0x002ea4000c1e1900 */
[----:B--2---:R-:W-:Y:S01]  /*5500*/  @P0 R2UR UR45, R0 ;  /* 0x00000000002d02ca */ /* 0x004fe200000e0000 */
[----:B------:R-:W-:Y:S05]  /*5510*/  IMAD.MOV.U32 R0, RZ, RZ, 0x1 ;  /* 0x00000001ff007424 */ /* 0x000fea00078e00ff */
[----:B------:R-:W-:Y:S08]  /*5520*/  @!P0 PRMT R226, R0, 0x7610, R226 ;  /* 0x0000761000e28816 */ /* 0x000ff000000000e2 */
[----:B------:R-:W1:Y:S02]  /*5530*/  @!UP0 LDCU UR45, c[0x0][0x880] ;  /* 0x00011000ff2d87ac */ /* 0x000e640008000800 */
.L_x_78:
[----:B------:R-:W-:Y:S01]  /*5540*/  UISETP.NE.AND UP1, UPT, UR56, URZ, UPT ;  /* 0x000000ff3800728c */ /* 0x000fe2000bf25270 */
[----:B------:R-:W-:Y:S02]  /*5550*/  R2UR UR5, R229 ;  /* 0x00000000e50572ca */ /* 0x000fe400000e0000 */
[----:B------:R-:W-:Y:S03]  /*5560*/  R2UR UR4, R228 ;  /* 0x00000000e40472ca */ /* 0x000fe600000e0000 */
[----:B------:R-:W-:Y:S08]  /*5570*/  PLOP3.LUT P2, PT, PT, PT, UP1, 0x80, 0x8 ;  /* 0x000000000008781c */ /* 0x000ff00003f4f018 */
[----:B------:R-:W-:Y:S04]  /*5580*/  UISETP.NE.U32.AND UP0, UPT, UR5, URZ, UPT ;  /* 0x000000ff0500728c */ /* 0x000fe8000bf05070 */
[----:B------:R-:W-:Y:S09]  /*5590*/  UISETP.NE.AND.EX UP0, UPT, UR4, URZ, UPT, UP0 ;  /* 0x000000ff0400728c */ /* 0x000ff2000bf05300 */
[----:B------:R-:W-:Y:S05]  /*55a0*/  BRA.U !UP0, `(.L_x_79) ;  /* 0x00000001083c7547 */ /* 0x000fea000b800000 */
[----:B------:R-:W2:Y:S01]  /*55b0*/  LDCU.64 UR4, c[0x0][0x8a8] ;  /* 0x00011500ff0477ac */ /* 0x000ea20008000a00 */
[----:B------:R-:W-:Y:S01]  /*55c0*/  R2UR UR6, R229 ;  /* 0x00000000e50672ca */ /* 0x000fe200000e0000 */
[----:B------:R-:W3:Y:S01]  /*55d0*/  LDCU.64 UR8, c[0x0][0x358] ;  /* 0x00006b00ff0877ac */ /* 0x000ee20008000a00 */
[----:B--2---:R-:W-:Y:S04]  /*55e0*/  UISETP.NE.U32.AND UP0, UPT, UR4, URZ, UPT ;  /* 0x000000ff0400728c */ /* 0x004fe8000bf05070 */
[----:B------:R-:W-:Y:S06]  /*55f0*/  UISETP.NE.AND.EX UP0, UPT, UR5, URZ, UPT, UP0 ;  /* 0x000000ff0500728c */ /* 0x000fec000bf05300 */
[----:B------:R-:W-:Y:S05]  /*5600*/  PLOP3.LUT P0, PT, PT, PT, UP0, 0x80, 0x8 ;  /* 0x000000000008781c */ /* 0x000fea0003f0f008 */
[----:B------:R-:W2:Y:S01]  /*5610*/  @UP0 LDCU.64 UR4, c[0x0][0x8a8] ;  /* 0x00011500ff0407ac */ /* 0x000ea20008000a00 */
[----:B------:R-:W-:Y:S04]  /*5620*/  @UP0 UIMAD UR6, UR36, UR6, URZ ;  /* 0x00000006240602a4 */ /* 0x000fe8000f8e02ff */
[----:B--2---:R-:W-:Y:S06]  /*5630*/  @UP0 UIMAD.WIDE UR4, UR6, 0x4, UR4 ;  /* 0x00000004060408a5 */ /* 0x004fec000f8e0204 */
[----:B------:R-:W-:Y:S02]  /*5640*/  IMAD.U32 R8, RZ, RZ, UR4 ;  /* 0x00000004ff087e24 */ /* 0x000fe4000f8e00ff */
[----:B------:R-:W-:Y:S05]  /*5650*/  IMAD.U32 R9, RZ, RZ, UR5 ;  /* 0x00000005ff097e24 */ /* 0x000fea000f8e00ff */
[----:B---3--:R-:W2:Y:S02]  /*5660*/  @P0 LDG.E R0, desc[UR8][R8.64] ;  /* 0x0000000808000981 */ /* 0x008ea4000c1e1900 */
[----:B--2---:R-:W-:Y:S11]  /*5670*/  @P0 R2UR UR37, R0 ;  /* 0x00000000002502ca */ /* 0x004ff600000e0000 */
[----:B------:R-:W-:Y:S03]  /*5680*/  @!UPT UIADD3 URZ, UPT, UPT, URZ, URZ, URZ ;  /* 0x000000fffffff290 */ /* 0x000fe6000fffe0ff */
[----:B------:R-:W2:Y:S02]  /*5690*/  @!UP0 LDCU UR37, c[0x0][0x8a0] ;  /* 0x00011400ff2587ac */ /* 0x000ea40008000800 */
.L_x_79:
[----:B------:R-:W-:Y:S01]  /*56a0*/  UISETP.NE.AND UP5, UPT, UR56, URZ, UPT ;  /* 0x000000ff3800728c */ /* 0x000fe2000bfa5270 */
[----:B-1----:R-:W-:Y:S01]  /*56b0*/  @P2 FSETP.NEU.AND P1, PT, RZ, UR45, PT ;  /* 0x0000002dff002c0b */ /* 0x002fe2000bf2d000 */
[----:B------:R-:W-:Y:S01]  /*56c0*/  UPLOP3.LUT UP2, UPT, UPT, UPT, UPT, 0x40, 0x4 ;  /* 0x000000000004789c */ /* 0x000fe20003f4e870 */
[----:B------:R-:W-:Y:S01]  /*56d0*/  @P2 LOP3.LUT P0, RZ, R226, 0xff, RZ, 0xc0, !PT ;  /* 0x000000ffe2ff2812 */ /* 0x000fe2000780c0ff */
[----:B------:R-:W-:Y:S01]  /*56e0*/  IMAD.U32 R3, RZ, RZ, UR52 ;  /* 0x00000034ff037e24 */ /* 0x000fe2000f8e00ff */
[----:B------:R-:W-:Y:S01]  /*56f0*/  ULEA UR48, UR46, UR47, 0x3 ;  /* 0x0000002f2e307291 */ /* 0x000fe2000f8e18ff */
[----:B------:R-:W-:Y:S01]  /*5700*/  CS2R R222, SRZ ;  /* 0x0000000000de7805 */ /* 0x000fe2000001ff00 */
[----:B------:R-:W-:Y:S01]  /*5710*/  UISETP.NE.AND UP4, UPT, UR53, URZ, UPT ;  /* 0x000000ff3500728c */ /* 0x000fe2000bf85270 */
[----:B------:R-:W-:Y:S02]  /*5720*/  CS2R R220, SRZ ;  /* 0x0000000000dc7805 */ /* 0x000fe4000001ff00 */
[----:B------:R-:W-:Y:S02]  /*5730*/  CS2R R206, SRZ ;  /* 0x0000000000ce7805 */ /* 0x000fe4000001ff00 */
[----:B------:R-:W-:Y:S01]  /*5740*/  CS2R R204, SRZ ;  /* 0x0000000000cc7805 */ /* 0x000fe2000001ff00 */
[----:B------:R-:W1:Y:S01]  /*5750*/  @UP5 LDCU.64 UR4, c[0x0][0x888] ;  /* 0x00011100ff0457ac */ /* 0x000e620008000a00 */
[----:B------:R-:W-:Y:S02]  /*5760*/  CS2R R190, SRZ ;  /* 0x0000000000be7805 */ /* 0x000fe4000001ff00 */
[----:B------:R-:W-:Y:S02]  /*5770*/  CS2R R188, SRZ ;  /* 0x0000000000bc7805 */ /* 0x000fe4000001ff00 */
[----:B------:R-:W-:Y:S02]  /*5780*/  CS2R R174, SRZ ;  /* 0x0000000000ae7805 */ /* 0x000fe4000001ff00 */
[----:B------:R-:W-:Y:S02]  /*5790*/  CS2R R172, SRZ ;  /* 0x0000000000ac7805 */ /* 0x000fe4000001ff00 */
[----:B------:R-:W-:Y:S01]  /*57a0*/  CS2R R158, SRZ ;  /* 0x00000000009e7805 */ /* 0x000fe2000001ff00 */
[----:B------:R-:W-:Y:S01]  /*57b0*/  @UP5 UPLOP3.LUT UP2, UPT, UPT, UPT, UP3, 0x80, 0x8 ;  /* 0x000000000008589c */ /* 0x000fe20003f4f030 */
[----:B------:R-:W-:Y:S02]  /*57c0*/  CS2R R156, SRZ ;  /* 0x00000000009c7805 */ /* 0x000fe4000001ff00 */
[----:B------:R-:W-:Y:S02]  /*57d0*/  CS2R R142, SRZ ;  /* 0x00000000008e7805 */ /* 0x000fe4000001ff00 */
[----:B------:R-:W-:Y:S02]  /*57e0*/  CS2R R140, SRZ ;  /* 0x00000000008c7805 */ /* 0x000fe4000001ff00 */
[----:B------:R-:W-:Y:S02]  /*57f0*/  CS2R R130, SRZ ;  /* 0x0000000000827805 */ /* 0x000fe4000001ff00 */
[----:B------:R-:W-:Y:S01]  /*5800*/  CS2R R128, SRZ ;  /* 0x0000000000807805 */ /* 0x000fe2000001ff00 */
[----:B-1----:R-:W-:Y:S04]  /*5810*/  @UP5 UISETP.NE.U32.AND UP0, UPT, UR4, URZ, UPT ;  /* 0x000000ff0400528c */ /* 0x002fe8000bf05070 */
[----:B------:R-:W-:Y:S03]  /*5820*/  @UP5 UISETP.NE.AND.EX UP1, UPT, UR5, URZ, UPT, UP0 ;  /* 0x000000ff0500528c */ /* 0x000fe6000bf25300 */
[----:B------:R-:W-:Y:S01]  /*5830*/  @P2 VOTEU.ANY UP0, P1 ;  /* 0x0000000000ff2886 */ /* 0x000fe20000800100 */
[----:B------:R-:W-:Y:S01]  /*5840*/  @UP5 USEL UR4, URZ, 0xffffffff, UP0 ;  /* 0xffffffffff045887 */ /* 0x000fe20008000000 */
[----:B------:R-:W-:Y:S01]  /*5850*/  PLOP3.LUT P1, PT, PT, PT, UP4, 0x80, 0x8 ;  /* 0x000000000008781c */ /* 0x000fe20003f2f048 */
[----:B------:R-:W-:Y:S01]  /*5860*/  @UP5 USEL UR5, URZ, 0xffffffff, UP1 ;  /* 0xffffffffff055887 */ /* 0x000fe20008800000 */
[----:B------:R-:W-:Y:S01]  /*5870*/  @P2 VOTEU.ANY UP0, P0 ;  /* 0x0000000000ff2886 */ /* 0x000fe20000000100 */
[----:B------:R-:W-:Y:S02]  /*5880*/  PLOP3.LUT P0, PT, PT, PT, UP4, 0x80, 0x8 ;  /* 0x000000000008781c */ /* 0x000fe40003f0f048 */
[----:B------:R-:W-:Y:S04]  /*5890*/  @UP2 USEL UR4, UR5, UR4, !UP0 ;  /* 0x0000000405042287 */ /* 0x000fe8000c000000 */
[----:B------:R-:W-:Y:S04]  /*58a0*/  @UP5 ULOP3.LUT UR4, UR4, 0x1, URZ, 0xc0, !UPT ;  /* 0x0000000104045892 */ /* 0x000fe8000f8ec0ff */
[----:B------:R-:W-:Y:S01]  /*58b0*/  UISETP.NE.U32.OR UP0, UPT, UR4, 0x1, !UP5 ;  /* 0x000000010400788c */ /* 0x000fe2000ef05470 */
[----:B------:R-:W-:Y:S02]  /*58c0*/  @P1 SHF.R.U32.HI R4, RZ, 0x10, R5 ;  /* 0x00000010ff041819 */ /* 0x000fe40000011605 */
[----:B------:R-:W-:Y:S02]  /*58d0*/  PLOP3.LUT P1, PT, PT, PT, PT, 0x8, 0x80 ;  /* 0x000000000080781c */ /* 0x000fe40003f2e170 */
[----:B------:R-:W-:Y:S02]  /*58e0*/  @P0 R2UR UR57, R4 ;  /* 0x00000000043902ca */ /* 0x000fe400000e0000 */
[----:B------:R-:W-:Y:S11]  /*58f0*/  PLOP3.LUT P2, PT, PT, PT, UP0, 0x80, 0x8 ;  /* 0x000000000008781c */ /* 0x000ff60003f4f008 */
[----:B------:R-:W-:Y:S02]  /*5900*/  @!UPT UIADD3 URZ, UPT, UPT, URZ, URZ, URZ ;  /* 0x000000fffffff290 */ /* 0x000fe4000fffe0ff */
[----:B------:R-:W-:Y:S01]  /*5910*/  @P2 SHF.L.U32 R8, R3, 0x1f, RZ ;  /* 0x0000001f03082819 */ /* 0x000fe200000006ff */
[----:B------:R-:W-:Y:S03]  /*5920*/  IMAD.U32 R3, RZ, RZ, UR55 ;  /* 0x00000037ff037e24 */ /* 0x000fe6000f8e00ff */
[----:B------:R-:W1:Y:S02]  /*5930*/  @P2 SYNCS.PHASECHK.TRANS64.TRYWAIT P4, [UR47+0x30], R8 ;  /* 0x00003008ff0025a7 */ /* 0x000e64000808112f */
[----:B------:R-:W-:Y:S04]  /*5940*/  SHF.L.U32 R0, R3, 0x1f, RZ ;  /* 0x0000001f03007819 */ /* 0x000fe800000006ff */
[----:B------:R3:W4:Y:S01]  /*5950*/  SYNCS.PHASECHK.TRANS64.TRYWAIT P3, [UR48+0x70], R0 ;  /* 0x00007000ff0075a7 */ /* 0x0007220008061130 */
[----:B-1----:R-:W-:Y:S01]  /*5960*/  @P2 PLOP3.LUT P1, PT, P4, PT, PT, 0x8, 0x80 ;  /* 0x000000000080281c */ /* 0x002fe2000272e170 */
[----:B------:R-:W-:Y:S01]  /*5970*/  @!UPT UIADD3 URZ, UPT, UPT, URZ, URZ, URZ ;  /* 0x000000fffffff290 */ /* 0x000fe2000fffe0ff */
[----:B---3--:R-:W-:Y:S11]  /*5980*/  BRA.U !UP0, `(.L_x_80) ;  /* 0x0000000108d47547 */ /* 0x008ff6000b800000 */
[----:B------:R-:W-:Y:S02]  /*5990*/  FSETP.NEU.AND P2, PT, RZ, UR45, PT ;  /* 0x0000002dff007c0b */ /* 0x000fe4000bf4d000 */
[----:B------:R-:W-:Y:S01]  /*59a0*/  LOP3.LUT P0, RZ, R226, 0xff, RZ, 0xc0, !PT ;  /* 0x000000ffe2ff7812 */ /* 0x000fe2000780c0ff */
[----:B------:R-:W-:Y:S01]  /*59b0*/  @!UPT UIADD3 URZ, UPT, UPT, URZ, URZ, URZ ;  /* 0x000000fffffff290 */ /* 0x000fe2000fffe0ff */
[----:B------:R-:W-:Y:S11]  /*59c0*/  @!P1 BRA `(.L_x_81) ;  /* 0x0000000000109947 */ /* 0x000ff60003800000 */
[----:B------:R-:W-:Y:S04]  /*59d0*/  MOV R3, UR52 ;  /* 0x0000003400037c02 */ /* 0x000fe80008000f00 */
[----:B------:R-:W-:Y:S04]  /*59e0*/  SHF.L.U32 R4, R3, 0x1f, RZ ;  /* 0x0000001f03047819 */ /* 0x000fe800000006ff */
[----:B------:R-:W1:Y:S02]  /*59f0*/  SYNCS.PHASECHK.TRANS64.TRYWAIT P1, [UR47+0x30], R4 ;  /* 0x00003004ff0075a7 */ /* 0x000e64000802112f */
[----:B-1----:R-:W-:Y:S05]  /*5a00*/  @!P1 BRA `(.L_x_82) ;  /* 0x0000003400789947 */ /* 0x002fea0003800000 */
.L_x_81:
[----:B------:R-:W-:Y:S01]  /*5a10*/  UISETP.NE.U32.AND UP0, UPT, UR58, URZ, UPT ;  /* 0x000000ff3a00728c */ /* 0x000fe2000bf05070 */
[----:B------:R-:W-:Y:S01]  /*5a20*/  CS2R R130, SRZ ;  /* 0x0000000000827805 */ /* 0x000fe2000001ff00 */
[----:B------:R-:W-:Y:S01]  /*5a30*/  VOTEU.ANY UP1, P2 ;  /* 0x0000000000ff7886 */ /* 0x000fe20001020100 */
[----:B------:R-:W-:Y:S01]  /*5a40*/  USEL UR4, URZ, 0xffffffff, UP1 ;  /* 0xffffffffff047887 */ /* 0x000fe20008800000 */
[----:B------:R-:W-:Y:S01]  /*5a50*/  CS2R R128, SRZ ;  /* 0x0000000000807805 */ /* 0x000fe2000001ff00 */
[----:B------:R-:W-:Y:S01]  /*5a60*/  UISETP.NE.AND.EX UP0, UPT, UR59, URZ, UPT, UP0 ;  /* 0x000000ff3b00728c */ /* 0x000fe2000bf05300 */
[----:B------:R-:W-:Y:S02]  /*5a70*/  CS2R R142, SRZ ;  /* 0x00000000008e7805 */ /* 0x000fe4000001ff00 */
[----:B------:R-:W-:Y:S02]  /*5a80*/  CS2R R140, SRZ ;  /* 0x00000000008c7805 */ /* 0x000fe4000001ff00 */
[----:B------:R-:W-:Y:S01]  /*5a90*/  CS2R R158, SRZ ;  /* 0x00000000009e7805 */ /* 0x000fe2000001ff00 */
[----:B------:R-:W-:Y:S01]  /*5aa0*/  USEL UR5, URZ, 0xffffffff, UP0 ;  /* 0xffffffffff057887 */ /* 0x000fe20008000000 */
[----:B------:R-:W-:Y:S02]  /*5ab0*/  CS2R R156, SRZ ;  /* 0x00000000009c7805 */ /* 0x000fe4000001ff00 */
[----:B------:R-:W-:Y:S01]  /*5ac0*/  CS2R R174, SRZ ;  /* 0x0000000000ae7805 */ /* 0x000fe2000001ff00 */
[----:B------:R-:W-:Y:S01]  /*5ad0*/  VOTEU.ANY UP0, P0 ;  /* 0x0000000000ff7886 */ /* 0x000fe20000000100 */
[----:B------:R-:W-:Y:S01]  /*5ae0*/  @UP3 USEL UR4, UR5, UR4, !UP0 ;  /* 0x0000000405043287 */ /* 0x000fe2000c000000 */
[----:B------:R-:W-:Y:S02]  /*5af0*/  CS2R R172, SRZ ;  /* 0x0000000000ac7805 */ /* 0x000fe4000001ff00 */
[----:B------:R-:W-:Y:S02]  /*5b00*/  CS2R R190, SRZ ;  /* 0x0000000000be7805 */ /* 0x000fe4000001ff00 */
[----:B------:R-:W-:Y:S01]  /*5b10*/  CS2R R188, SRZ ;  /* 0x0000000000bc7805 */ /* 0x000fe2000001ff00 */
[----:B------:R-:W-:Y:S01]  /*5b20*/  ULOP3.LUT UR4, UR4, 0x1, URZ, 0xc0, !UPT ;  /* 0x0000000104047892 */ /* 0x000fe2000f8ec0ff */
[----:B------:R-:W-:Y:S02]  /*5b30*/  CS2R R206, SRZ ;  /* 0x0000000000ce7805 */ /* 0x000fe4000001ff00 */
[----:B------:R-:W-:Y:S02]  /*5b40*/  CS2R R204, SRZ ;  /* 0x0000000000cc7805 */ /* 0x000fe4000001ff00 */
[----:B------:R-:W-:Y:S01]  /*5b50*/  CS2R R222, SRZ ;  /* 0x0000000000de7805 */ /* 0x000fe2000001ff00 */
[----:B------:R-:W-:Y:S01]  /*5b60*/  UISETP.NE.U32.AND UP0, UPT, UR4, 0x1, UPT ;  /* 0x000000010400788c */ /* 0x000fe2000bf05070 */
[----:B------:R-:W-:Y:S01]  /*5b70*/  CS2R R220, SRZ ;  /* 0x0000000000dc7805 */ /* 0x000fe2000001ff00 */
[----:B------:R-:W3:Y:S01]  /*5b80*/  S2UR UR6, SR_CgaCtaId ;  /* 0x00000000000679c3 */ /* 0x000ee20000008800 */
[----:B------:R-:W-:Y:S02]  /*5b90*/  UIADD3 UR4, UPT, UPT, UR47, 0x38, URZ ;  /* 0x000000382f047890 */ /* 0x000fe4000fffe0ff */
[----:B------:R-:W-:Y:S01]  /*5ba0*/  ULOP3.LUT UR52, UR52, 0x1, URZ, 0x3c, !UPT ;  /* 0x0000000134347892 */ /* 0x000fe2000f8e3cff */
[----:B------:R-:W-:Y:S11]  /*5bb0*/  PLOP3.LUT P0, PT, PT, PT, UP0, 0x80, 0x8 ;  /* 0x000000000008781c */ /* 0x000ff60003f0f008 */
[----:B------:R-:W-:Y:S02]  /*5bc0*/  @!UPT UIADD3 URZ, UPT, UPT, URZ, URZ, URZ ;  /* 0x000000fffffff290 */ /* 0x000fe4000fffe0ff */
[----:B-1----:R-:W-:Y:S05]  /*5bd0*/  @P0 IMAD.IADD R4, R225, 0x1, R234 ;  /* 0x00000001e1040824 */ /* 0x002fea00078e02ea */
[----:B------:R-:W-:Y:S01]  /*5be0*/  @P0 LEA R3, R4, UR47, 0x4 ;  /* 0x0000002f04030c11 */ /* 0x000fe2000f8e20ff */
[----:B---3--:R-:W-:Y:S04]  /*5bf0*/  UPRMT UR4, UR6, 0x654, UR4 ;  /* 0x0000065406047896 */ /* 0x008fe80008000004 */
[----:B------:R1:W3:Y:S04]  /*5c00*/  @P0 LDS.128 R128, [R3+0x180] ;  /* 0x0001800003800984 */ /* 0x0002e80000000c00 */
[----:B------:R1:W1:Y:S04]  /*5c10*/  @P0 LDS.128 R140, [R3+0x980] ;  /* 0x00098000038c0984 */ /* 0x0002680000000c00 */
[----:B------:R1:W1:Y:S04]  /*5c20*/  @P0 LDS.128 R156, [R3+0x1180] ;  /* 0x00118000039c0984 */ /* 0x0002680000000c00 */
[----:B------:R1:W1:Y:S04]  /*5c30*/  @P0 LDS.128 R172, [R3+0x1980] ;  /* 0x0019800003ac0984 */ /* 0x0002680000000c00 */
[----:B------:R1:W1:Y:S04]  /*5c40*/  @P0 LDS.128 R188, [R3+0x2180] ;  /* 0x0021800003bc0984 */ /* 0x0002680000000c00 */
[----:B------:R1:W1:Y:S04]  /*5c50*/  @P0 LDS.128 R204, [R3+0x2980] ;  /* 0x0029800003cc0984 */ /* 0x0002680000000c00 */
[----:B------:R1:W1:Y:S01]  /*5c60*/  @P0 LDS.128 R220, [R3+0x3180] ;  /* 0x0031800003dc0984 */ /* 0x0002620000000c00 */
[----:B------:R-:W-:Y:S01]  /*5c70*/  @!PT LDS RZ, [RZ] ;  /* 0x00000000fffff984 */ /* 0x000fe20000000800 */
[----:B------:R-:W-:Y:S01]  /*5c80*/  @!PT LDS RZ, [RZ] ;  /* 0x00000000fffff984 */ /* 0x000fe20000000800 */
[----:B------:R-:W-:Y:S01]  /*5c90*/  @!PT LDS RZ, [RZ] ;  /* 0x00000000fffff984 */ /* 0x000fe20000000800 */
[----:B------:R-:W-:Y:S01]  /*5ca0*/  @!PT LDS RZ, [RZ] ;  /* 0x00000000fffff984 */ /* 0x000fe20000000800 */
[----:B------:R5:W-:Y:S06]  /*5cb0*/  MEMBAR.ALL.CTA ;  /* 0x0000000000007992 */ /* 0x000bec0000008000 */
[----:B-----5:R-:W5:Y:S02]  /*5cc0*/  FENCE.VIEW.ASYNC.S ;  /* 0x00000000000073c6 */ /* 0x020f640000000000 */
[----:B-----5:R-:W-:Y:S01]  /*5cd0*/  SYNCS.ARRIVE.TRANS64.RED.A1T0 RZ, [UR4], RZ ;  /* 0x000000ffffff79a7 */ /* 0x020fe20008100404 */
.L_x_80:
[----:B-1----:R-:W-:Y:S05]  /*5ce0*/  MOV R3, UR46 ;  /* 0x0000002e00037c02 */ /* 0x002fea0008000f00 */
[----:B------:R-:W-:Y:S05]  /*5cf0*/  IMAD R120, R3, 0x70, R2 ;  /* 0x0000007003787824 */ /* 0x000fea00078e0202 */
[----:B------:R-:W-:Y:S04]  /*5d00*/  SHF.R.U32.HI R4, RZ, 0x15, R120 ;  /* 0x00000015ff047819 */ /* 0x000fe80000011678 */
[----:B------:R-:W-:Y:S01]  /*5d10*/  LOP3.LUT P0, RZ, R4, 0x3, R227, 0x48, !PT ;  /* 0x0000000304ff7812 */ /* 0x000fe200078048e3 */
[----:B------:R-:W-:Y:S01]  /*5d20*/  @!UPT UIADD3 URZ, UPT, UPT, URZ, URZ, URZ ;  /* 0x000000fffffff290 */ /* 0x000fe2000fffe0ff */
[----:B----4-:R-:W-:Y:S11]  /*5d30*/  @P3 BRA `(.L_x_83) ;  /* 0x0000000000083947 */ /* 0x010ff60003800000 */
[----:B------:R-:W1:Y:S02]  /*5d40*/  SYNCS.PHASECHK.TRANS64.TRYWAIT P1, [UR48+0x70], R0 ;  /* 0x00007000ff0075a7 */ /* 0x000e640008021130 */
[----:B-1----:R-:W-:Y:S05]  /*5d50*/  @!P1 BRA `(.L_x_84) ;  /* 0x0000003000bc9947 */ /* 0x002fea0003800000 */
.L_x_83:
[----:B------:R-:W-:Y:S05]  /*5d60*/  @!P0 BRA `(.L_x_85) ;  /* 0x0000000000408947 */ /* 0x000fea0003800000 */
[----:B------:R-:W4:Y:S01]  /*5d70*/  LDCU.64 UR8, c[0x4][0x68] ;  /* 0x01000d00ff0877ac */ /* 0x000f220008000a00 */
[----:B------:R-:W-:Y:S01]  /*5d80*/  MOV R15, 0x0 ;  /* 0x00000000000f7802 */ /* 0x000fe20000000f00 */
[----:B------:R-:W-:Y:S02]  /*5d90*/  HFMA2 R12, -RZ, RZ, 0, 5.9604644775390625e-08 ;  /* 0x00000001ff0c7431 */ /* 0x000fe400000001ff */
[----:B------:R-:W-:Y:S02]  /*5da0*/  IMAD.MOV.U32 R8, RZ, RZ, 0x192 ;  /* 0x00000192ff087424 */ /* 0x000fe400078e00ff */
[----:B------:R-:W-:Y:S01]  /*5db0*/  IMAD.MOV.U32 R13, RZ, RZ, RZ ;  /* 0x000000ffff0d7224 */ /* 0x000fe200078e00ff */
[----:B------:R-:W5:Y:S01]  /*5dc0*/  LDCU.64 UR6, c[0x4][0x70] ;  /* 0x01000e00ff0677ac */ /* 0x000f620008000a00 */
[----:B------:R-:W1:Y:S01]  /*5dd0*/  LDC.64 R14, c[0x4][R15] ;  /* 0x010000000f0e7b82 */ /* 0x000e620000000a00 */
[----:B------:R-:W2:Y:S01]  /*5de0*/  LDCU.64 UR4, c[0x4][0x8] ;  /* 0x01000100ff0477ac */ /* 0x000ea20008000a00 */
[----:B----4-:R-:W-:Y:S01]  /*5df0*/  MOV R5, UR9 ;  /* 0x0000000900057c02 */ /* 0x010fe20008000f00 */
[----:B------:R-:W-:Y:S01]  /*5e00*/  IMAD.U32 R4, RZ, RZ, UR8 ;  /* 0x00000008ff047e24 */ /* 0x000fe2000f8e00ff */
[----:B-----5:R-:W-:Y:S01]  /*5e10*/  MOV R7, UR7 ;  /* 0x0000000700077c02 */ /* 0x020fe20008000f00 */
[----:B------:R-:W-:Y:S01]  /*5e20*/  IMAD.U32 R6, RZ, RZ, UR6 ;  /* 0x00000006ff067e24 */ /* 0x000fe2000f8e00ff */
[----:B--2---:R-:W-:Y:S01]  /*5e30*/  MOV R11, UR5 ;  /* 0x00000005000b7c02 */ /* 0x004fe20008000f00 */
[----:B------:R-:W-:Y:S02]  /*5e40*/  IMAD.U32 R10, RZ, RZ, UR4 ;  /* 0x00000004ff0a7e24 */ /* 0x000fe4000f8e00ff */
[----:B------:R-:W-:Y:S07]  /*5e50*/  LEPC R20, `(.L_x_85) ;  /* 0x000000001014794e */ /* 0x000fee0000000000 */
[----:B-1-3--:R-:W-:Y:S05]  /*5e60*/  CALL.ABS.NOINC R14 ;  /* 0x000000000e007343 */ /* 0x00afea0003c00000 */
.L_x_85:
[----:B------:R-:W-:Y:S05]  /*5e70*/  WARPSYNC.ALL ;  /* 0x0000000000007948 */ /* 0x000fea0003800000 */
[C---:B------:R-:W-:Y:S01]  /*5e80*/  R2UR UR4, R120.reuse ;  /* 0x00000000780472ca */ /* 0x040fe200000e0000 */
[----:B-1----:R-:W-:Y:S05]  /*5e90*/  VIADD R0, R120, 0x10 ;  /* 0x0000001078007836 */ /* 0x002fea0000000000 */
[----:B------:R-:W-:Y:S04]  /*5ea0*/  SHF.R.U32.HI R0, RZ, 0x15, R0 ;  /* 0x00000015ff007819 */ /* 0x000fe80000011600 */
[----:B------:R-:W-:Y:S03]  /*5eb0*/  LOP3.LUT P0, RZ, R0, 0x3, R227, 0x48, !PT ;  /* 0x0000000300ff7812 */ /* 0x000fe600078048e3 */
[----:B------:R-:W1:Y:S10]  /*5ec0*/  LDTM.x16 R104, tmem[UR4] ;  /* 0x00000004006879ee */ /* 0x000e740008240000 */
[----:B-1----:R-:W-:Y:S05]  /*5ed0*/  @!P0 BRA `(.L_x_86) ;  /* 0x0000000000408947 */ /* 0x002fea0003800000 */
[----:B------:R-:W1:Y:S01]  /*5ee0*/  LDCU.64 UR8, c[0x4][0x68] ;  /* 0x01000d00ff0877ac */ /* 0x000e620008000a00 */
[----:B------:R-:W-:Y:S01]  /*5ef0*/  MOV R15, 0x0 ;  /* 0x00000000000f7802 */ /* 0x000fe20000000f00 */
[----:B------:R-:W-:Y:S02]  /*5f00*/  HFMA2 R12, -RZ, RZ, 0, 5.9604644775390625e-08 ;  /* 0x00000001ff0c7431 */ /* 0x000fe400000001ff */
[----:B------:R-:W-:Y:S02]  /*5f10*/  IMAD.MOV.U32 R8, RZ, RZ, 0x192 ;  /* 0x00000192ff087424 */ /* 0x000fe400078e00ff */
[----:B------:R-:W-:Y:S01]  /*5f20*/  IMAD.MOV.U32 R13, RZ, RZ, RZ ;  /* 0x000000ffff0d7224 */ /* 0x000fe200078e00ff */
[----:B------:R-:W4:Y:S01]  /*5f30*/  LDCU.64 UR6, c[0x4][0x70] ;  /* 0x01000e00ff0677ac */ /* 0x000f220008000a00 */
[----:B------:R-:W2:Y:S01]  /*5f40*/  LDC.64 R14, c[0x4][R15] ;  /* 0x010000000f0e7b82 */ /* 0x000ea20000000a00 */
[----:B------:R-:W5:Y:S01]  /*5f50*/  LDCU.64 UR4, c[0x4][0x8] ;  /* 0x01000100ff0477ac */ /* 0x000f620008000a00 */
[----:B-1----:R-:W-:Y:S01]  /*5f60*/  MOV R5, UR9 ;  /* 0x0000000900057c02 */ /* 0x002fe20008000f00 */
[----:B------:R-:W-:Y:S01]  /*5f70*/  IMAD.U32 R4, RZ, RZ, UR8 ;  /* 0x00000008ff047e24 */ /* 0x000fe2000f8e00ff */
[----:B----4-:R-:W-:Y:S01]  /*5f80*/  MOV R7, UR7 ;  /* 0x0000000700077c02 */ /* 0x010fe20008000f00 */
[----:B------:R-:W-:Y:S01]  /*5f90*/  IMAD.U32 R6, RZ, RZ, UR6 ;  /* 0x00000006ff067e24 */ /* 0x000fe2000f8e00ff */
[----:B-----5:R-:W-:Y:S01]  /*5fa0*/  MOV R11, UR5 ;  /* 0x00000005000b7c02 */ /* 0x020fe20008000f00 */
[----:B------:R-:W-:Y:S02]  /*5fb0*/  IMAD.U32 R10, RZ, RZ, UR4 ;  /* 0x00000004ff0a7e24 */ /* 0x000fe4000f8e00ff */
[----:B------:R-:W-:Y:S07]  /*5fc0*/  LEPC R20, `(.L_x_86) ;  /* 0x000000001014794e */ /* 0x000fee0000000000 */
[----:B--23--:R-:W-:Y:S05]  /*5fd0*/  CALL.ABS.NOINC R14 ;  /* 0x000000000e007343 */ /* 0x00cfea0003c00000 */
.L_x_86:
[----:B------:R-:W-:Y:S05]  /*5fe0*/  WARPSYNC.ALL ;  /* 0x0000000000007948 */ /* 0x000fea0003800000 */
[C---:B------:R-:W-:Y:S01]  /*5ff0*/  R2UR UR4, R120.reuse ;  /* 0x00000000780472ca */ /* 0x040fe200000e0000 */
[----:B------:R-:W-:Y:S05]  /*6000*/  VIADD R0, R120, 0x20 ;  /* 0x0000002078007836 */ /* 0x000fea0000000000 */
[----:B------:R-:W-:Y:S04]  /*6010*/  SHF.R.U32.HI R0, RZ, 0x15, R0 ;  /* 0x00000015ff007819 */ /* 0x000fe80000011600 */
[----:B------:R-:W-:Y:S03]  /*6020*/  LOP3.LUT P0, RZ, R0, 0x3, R227, 0x48, !PT ;  /* 0x0000000300ff7812 */ /* 0x000fe600078048e3 */
[----:B------:R-:W1:Y:S10]  /*6030*/  LDTM.x16 R88, tmem[UR4+0x10] ;  /* 0x00001004005879ee */ /* 0x000e740008240000 */
        /* <DEDUP_REMOVED lines=17> */
.L_x_87:
        /* <DEDUP_REMOVED lines=23> */
.L_x_88:
        /* <DEDUP_REMOVED lines=23> */
.L_x_89:
        /* <DEDUP_REMOVED lines=23> */
.L_x_90:
        /* <DEDUP_REMOVED lines=23> */
.L_x_91:
[----:B------:R-:W-:Y:S01]  /*6710*/  ISETP.NE.AND P0, PT, R234, RZ, PT ;  /* 0x000000ffea00720c */ /* 0x000fe20003f05270 */
[----:B------:R-:W-:Y:S05]  /*6720*/  WARPSYNC.ALL ;  /* 0x0000000000007948 */ /* 0x000fea0003800000 */
[----:B------:R-:W-:Y:S01]  /*6730*/  R2UR UR4, R120 ;  /* 0x00000000780472ca */ /* 0x000fe200000e0000 */
[----:B------:R-:W1:Y:S01]  /*6740*/  S2UR UR5, SR_CgaCtaId ;  /* 0x00000000000579c3 */ /* 0x000e620000008800 */
[-C--:B------:R-:W-:Y:S01]  /*6750*/  F2FP.F16.E4M3.UNPACK_B R6, R221.reuse ;  /* 0x000000ddff06723e */ /* 0x080fe200020006ff */
[----:B--2---:R-:W-:Y:S01]  /*6760*/  FMUL R23, R93, UR37 ;  /* 0x000000255d177c20 */ /* 0x004fe20008400000 */
[----:B------:R-:W-:Y:S01]  /*6770*/  F2FP.F16.E4M3.UNPACK_B R5, R221.H1 ;  /* 0x000000ddff05723e */ /* 0x000fe200030006ff */
[----:B------:R-:W-:Y:S01]  /*6780*/  FMUL R3, R89, UR37 ;  /* 0x0000002559037c20 */ /* 0x000fe20008400000 */
[----:B------:R-:W-:Y:S01]  /*6790*/  F2FP.F16.E4M3.UNPACK_B R4, R222 ;  /* 0x000000deff04723e */ /* 0x000fe200020006ff */
[--C-:B------:R-:W-:Y:S01]  /*67a0*/  HADD2.F32 R215, -RZ, R6.reuse.H0_H0 ;  /* 0x20000006ffd77230 */ /* 0x100fe20000004100 */
[-C--:B------:R-:W-:Y:S01]  /*67b0*/  F2FP.F16.E4M3.UNPACK_B R212, R220.reuse ;  /* 0x000000dcffd4723e */ /* 0x080fe200020006ff */
[----:B------:R-:W-:Y:S01]  /*67c0*/  HADD2.F32 R216, -RZ, R6.H1_H1 ;  /* 0x30000006ffd87230 */ /* 0x000fe20000004100 */
[----:B------:R-:W-:Y:S01]  /*67d0*/  F2FP.F16.E4M3.UNPACK_B R214, R220.H1 ;  /* 0x000000dcffd6723e */ /* 0x000fe200030006ff */
[--C-:B------:R-:W-:Y:S02]  /*67e0*/  HADD2.F32 R217, -RZ, R5.reuse.H0_H0 ;  /* 0x20000005ffd97230 */ /* 0x100fe40000004100 */
[----:B------:R-:W-:Y:S01]  /*67f0*/  FMUL R22, R92, UR37 ;  /* 0x000000255c167c20 */ /* 0x000fe20008400000 */
[----:B------:R-:W-:Y:S02]  /*6800*/  HADD2.F32 R218, -RZ, R5.H1_H1 ;  /* 0x30000005ffda7230 */ /* 0x000fe40000004100 */
[----:B------:R-:W-:Y:S01]  /*6810*/  FMUL R0, R88, UR37 ;  /* 0x0000002558007c20 */ /* 0x000fe20008400000 */
[--C-:B------:R-:W-:Y:S02]  /*6820*/  HADD2.F32 R219, -RZ, R4.reuse.H0_H0 ;  /* 0x20000004ffdb7230 */ /* 0x100fe40000004100 */
[----:B------:R-:W-:Y:S01]  /*6830*/  FMUL R104, R104, UR37 ;  /* 0x0000002568687c20 */ /* 0x000fe20008400000 */
[----:B------:R-:W-:Y:S02]  /*6840*/  HADD2.F32 R220, -RZ, R4.H1_H1 ;  /* 0x30000004ffdc7230 */ /* 0x000fe40000004100 */
[----:B------:R-:W-:Y:S01]  /*6850*/  FMUL R88, R94, UR37 ;  /* 0x000000255e587c20 */ /* 0x000fe20008400000 */
[----:B------:R-:W2:Y:S01]  /*6860*/  LDTM.x16 R4, tmem[UR4+0x60] ;  /* 0x00006004000479ee */ /* 0x000ea20008240000 */
[----:B------:R-:W-:Y:S01]  /*6870*/  NOP ;  /* 0x0000000000007918 */ /* 0x000fe20000000000 */
[----:B------:R-:W-:Y:S01]  /*6880*/  UIADD3 UR4, UPT, UPT, UR48, 0x90, URZ ;  /* 0x0000009030047890 */ /* 0x000fe2000fffe0ff */
[----:B------:R-:W-:Y:S01]  /*6890*/  FMUL R105, R105, UR37 ;  /* 0x0000002569697c20 */ /* 0x000fe20008400000 */
[-C--:B---3--:R-:W-:Y:S01]  /*68a0*/  F2FP.F16.E4M3.UNPACK_B R125, R128.reuse ;  /* 0x00000080ff7d723e */ /* 0x088fe200020006ff */
[----:B------:R-:W-:Y:S01]  /*68b0*/  FMUL R94, R100, UR37 ;  /* 0x00000025645e7c20 */ /* 0x000fe20008400000 */
[----:B------:R-:W-:Y:S01]  /*68c0*/  FMUL R108, R108, UR37 ;  /* 0x000000256c6c7c20 */ /* 0x000fe20008400000 */
[----:B------:R-:W-:Y:S01]  /*68d0*/  F2FP.F16.E4M3.UNPACK_B R123, R128.H1 ;  /* 0x00000080ff7b723e */ /* 0x000fe200030006ff */
[----:B------:R-:W-:Y:S01]  /*68e0*/  FMUL R109, R109, UR37 ;  /* 0x000000256d6d7c20 */ /* 0x000fe20008400000 */
[----:B------:R-:W-:Y:S01]  /*68f0*/  FMUL R112, R112, UR37 ;  /* 0x0000002570707c20 */ /* 0x000fe20008400000 */
[-C--:B------:R-:W-:Y:S01]  /*6900*/  F2FP.F16.E4M3.UNPACK_B R121, R129.reuse ;  /* 0x00000081ff79723e */ /* 0x080fe200020006ff */
[----:B------:R-:W-:Y:S01]  /*6910*/  FMUL R113, R113, UR37 ;  /* 0x0000002571717c20 */ /* 0x000fe20008400000 */
[----:B------:R-:W-:Y:S01]  /*6920*/  FMUL R116, R116, UR37 ;  /* 0x0000002574747c20 */ /* 0x000fe20008400000 */
[----:B------:R-:W-:Y:S01]  /*6930*/  F2FP.F16.E4M3.UNPACK_B R122, R129.H1 ;  /* 0x00000081ff7a723e */ /* 0x000fe200030006ff */
[----:B------:R-:W-:Y:S02]  /*6940*/  HADD2.F32 R100, -RZ, R123.H1_H1 ;  /* 0x3000007bff647230 */ /* 0x000fe40000004100 */
[----:B------:R-:W-:Y:S01]  /*6950*/  FMUL R117, R117, UR37 ;  /* 0x0000002575757c20 */ /* 0x000fe20008400000 */
[----:B------:R-:W-:Y:S01]  /*6960*/  FMUL R72, R72, UR37 ;  /* 0x0000002548487c20 */ /* 0x000fe20008400000 */
[-C--:B------:R-:W-:Y:S01]  /*6970*/  F2FP.F16.E4M3.UNPACK_B R124, R130.reuse ;  /* 0x00000082ff7c723e */ /* 0x080fe200020006ff */
[--C-:B------:R-:W-:Y:S02]  /*6980*/  HADD2.F32 R211, -RZ, R212.reuse.H0_H0 ;  /* 0x200000d4ffd37230 */ /* 0x100fe40000004100 */
[----:B------:R-:W-:Y:S01]  /*6990*/  FMUL R73, R73, UR37 ;  /* 0x0000002549497c20 */ /* 0x000fe20008400000 */
[----:B------:R-:W-:Y:S01]  /*69a0*/  FMUL R76, R76, UR37 ;  /* 0x000000254c4c7c20 */ /* 0x000fe20008400000 */
[----:B------:R-:W-:Y:S01]  /*69b0*/  F2FP.F16.E4M3.UNPACK_B R126, R130.H1 ;  /* 0x00000082ff7e723e */ /* 0x000fe200030006ff */
[----:B------:R-:W-:Y:S02]  /*69c0*/  HADD2.F32 R212, -RZ, R212.H1_H1 ;  /* 0x300000d4ffd47230 */ /* 0x000fe40000004100 */
[----:B------:R-:W-:Y:S01]  /*69d0*/  FMUL R77, R77, UR37 ;  /* 0x000000254d4d7c20 */ /* 0x000fe20008400000 */
[----:B-1----:R-:W-:Y:S01]  /*69e0*/  UPRMT UR4, UR5, 0x654, UR4 ;  /* 0x0000065405047896 */ /* 0x002fe20008000004 */
[----:B------:R-:W-:Y:S01]  /*69f0*/  FMUL R80, R80, UR37 ;  /* 0x0000002550507c20 */ /* 0x000fe20008400000 */
[-C--:B------:R-:W-:Y:S01]  /*6a00*/  F2FP.F16.E4M3.UNPACK_B R128, R131.reuse ;  /* 0x00000083ff80723e */ /* 0x080fe200020006ff */
[----:B------:R-:W-:Y:S02]  /*6a10*/  HADD2.F32 R213, -RZ, R214.H0_H0 ;  /* 0x200000d6ffd57230 */ /* 0x000fe40000004100 */
[----:B------:R-:W-:Y:S01]  /*6a20*/  FMUL R81, R81, UR37 ;  /* 0x0000002551517c20 */ /* 0x000fe20008400000 */
[----:B------:R-:W-:Y:S01]  /*6a30*/  FMUL R84, R84, UR37 ;  /* 0x0000002554547c20 */ /* 0x000fe20008400000 */
[----:B------:R-:W-:Y:S01]  /*6a40*/  F2FP.F16.E4M3.UNPACK_B R130, R131.H1 ;  /* 0x00000083ff82723e */ /* 0x000fe200030006ff */
[--C-:B------:R-:W-:Y:S02]  /*6a50*/  HADD2.F32 R127, -RZ, R128.reuse.H0_H0 ;  /* 0x20000080ff7f7230 */ /* 0x100fe40000004100 */
[----:B------:R-:W-:Y:S01]  /*6a60*/  FMUL R85, R85, UR37 ;  /* 0x0000002555557c20 */ /* 0x000fe20008400000 */
[----:B--2---:R-:W-:Y:S01]  /*6a70*/  SYNCS.ARRIVE.TRANS64.RED.A1T0 RZ, [UR4], RZ ;  /* 0x000000ffffff79a7 */ /* 0x004fe20008100404 */
[----:B------:R-:W-:Y:S02]  /*6a80*/  HADD2.F32 R128, -RZ, R128.H1_H1 ;  /* 0x30000080ff807230 */ /* 0x000fe40000004100 */
[----:B------:R-:W-:Y:S01]  /*6a90*/  FMUL R56, R56, UR37 ;  /* 0x0000002538387c20 */ /* 0x000fe20008400000 */
[-C--:B------:R-:W-:Y:S01]  /*6aa0*/  F2FP.F16.E4M3.UNPACK_B R132, R140.reuse ;  /* 0x0000008cff84723e */ /* 0x080fe200020006ff */
[----:B------:R-:W-:Y:S01]  /*6ab0*/  FMUL R57, R57, UR37 ;  /* 0x0000002539397c20 */ /* 0x000fe20008400000 */
[----:B------:R-:W-:Y:S01]  /*6ac0*/  FMUL R60, R60, UR37 ;  /* 0x000000253c3c7c20 */ /* 0x000fe20008400000 */
[----:B------:R-:W-:Y:S01]  /*6ad0*/  F2FP.F16.E4M3.UNPACK_B R134, R140.H1 ;  /* 0x0000008cff86723e */ /* 0x000fe200030006ff */
[----:B------:R-:W-:Y:S02]  /*6ae0*/  HADD2.F32 R129, -RZ, R130.H0_H0 ;  /* 0x20000082ff817230 */ /* 0x000fe40000004100 */
[----:B------:R-:W-:Y:S01]  /*6af0*/  FMUL R61, R61, UR37 ;  /* 0x000000253d3d7c20 */ /* 0x000fe20008400000 */
[--C-:B------:R-:W-:Y:S02]  /*6b00*/  HADD2.F32 R131, -RZ, R132.reuse.H0_H0 ;  /* 0x20000084ff837230 */ /* 0x100fe40000004100 */
[----:B------:R-:W-:Y:S01]  /*6b10*/  FMUL R64, R64, UR37 ;  /* 0x0000002540407c20 */ /* 0x000fe20008400000 */
[-C--:B------:R-:W-:Y:S01]  /*6b20*/  F2FP.F16.E4M3.UNPACK_B R136, R141.reuse ;  /* 0x0000008dff88723e */ /* 0x080fe200020006ff */
[----:B------:R-:W-:Y:S02]  /*6b30*/  HADD2.F32 R132, -RZ, R132.H1_H1 ;  /* 0x30000084ff847230 */ /* 0x000fe40000004100 */
[----:B------:R-:W-:Y:S01]  /*6b40*/  FMUL R65, R65, UR37 ;  /* 0x0000002541417c20 */ /* 0x000fe20008400000 */
[----:B------:R-:W-:Y:S01]  /*6b50*/  FMUL R68, R68, UR37 ;  /* 0x0000002544447c20 */ /* 0x000fe20008400000 */
[----:B------:R-:W-:Y:S01]  /*6b60*/  F2FP.F16.E4M3.UNPACK_B R138, R141.H1 ;  /* 0x0000008dff8a723e */ /* 0x000fe200030006ff */
[--C-:B------:R-:W-:Y:S02]  /*6b70*/  HADD2.F32 R135, -RZ, R136.reuse.H0_H0 ;  /* 0x20000088ff877230 */ /* 0x100fe40000004100 */
[----:B------:R-:W-:Y:S01]  /*6b80*/  FMUL R69, R69, UR37 ;  /* 0x0000002545457c20 */ /* 0x000fe20008400000 */
[----:B------:R-:W-:Y:S02]  /*6b90*/  HADD2.F32 R136, -RZ, R136.H1_H1 ;  /* 0x30000088ff887230 */ /* 0x000fe40000004100 */
        /* <DEDUP_REMOVED lines=11> */
[----:B------:R-:W-:Y:S01]  /*6c50*/  FMUL R49, R49, UR37 ;  /* 0x0000002531317c20 */ /* 0x000fe20008400000 */
[----:B------:R-:W-:Y:S01]  /*6c60*/  FMUL R52, R52, UR37 ;  /* 0x0000002534347c20 */ /* 0x000fe20008400000 */
[----:B------:R-:W-:Y:S01]  /*6c70*/  F2FP.F16.E4M3.UNPACK_B R146, R143.H1 ;  /* 0x0000008fff92723e */ /* 0x000fe200030006ff */
        /* <DEDUP_REMOVED lines=22> */
[----:B------:R-:W-:Y:S02]  /*6de0*/  HADD2.F32 R214, -RZ, R214.H1_H1 ;  /* 0x300000d6ffd67230 */ /* 0x000fe40000004100 */
        /* <DEDUP_REMOVED lines=16> */
[--C-:B------:R-:W-:Y:S02]  /*6ef0*/  HADD2.F32 R99, -RZ, R125.reuse.H0_H0 ;  /* 0x2000007dff637230 */ /* 0x100fe40000004100 */
[----:B------:R-:W-:Y:S01]  /*6f00*/  FMUL R89, R95, UR37 ;  /* 0x000000255f597c20 */ /* 0x000fe20008400000 */
[----:B------:R-:W-:Y:S01]  /*6f10*/  F2FP.F16.E4M3.UNPACK_B R166, R172.H1 ;  /* 0x000000acffa6723e */ /* 0x000fe200030006ff */
[----:B------:R-:W-:Y:S01]  /*6f20*/  FMUL R95, R101, UR37 ;  /* 0x00000025655f7c20 */ /* 0x000fe20008400000 */
[--C-:B------:R-:W-:Y:S02]  /*6f30*/  HADD2.F32 R163, -RZ, R164.reuse.H0_H0 ;  /* 0x200000a4ffa37230 */ /* 0x100fe40000004100 */
[----:B------:R-:W-:Y:S01]  /*6f40*/  FFMA R104, R99, UR45, R104 ;  /* 0x0000002d63687c23 */ /* 0x000fe20008000068 */
[-C--:B------:R-:W-:Y:S01]  /*6f50*/  F2FP.F16.E4M3.UNPACK_B R168, R173.reuse ;  /* 0x000000adffa8723e */ /* 0x080fe200020006ff */
[----:B------:R-:W-:Y:S02]  /*6f60*/  HADD2.F32 R164, -RZ, R164.H1_H1 ;  /* 0x300000a4ffa47230 */ /* 0x000fe40000004100 */
[----:B------:R-:W-:Y:S01]  /*6f70*/  FMUL R92, R98, UR37 ;  /* 0x00000025625c7c20 */ /* 0x000fe20008400000 */
[----:B------:R-:W-:Y:S02]  /*6f80*/  HADD2.F32 R98, -RZ, R125.H1_H1 ;  /* 0x3000007dff627230 */ /* 0x000fe40000004100 */
        /* <DEDUP_REMOVED lines=8> */
[----:B------:R-:W-:Y:S02]  /*7010*/  HADD2.F32 R101, -RZ, R123.H0_H0 ;  /* 0x2000007bff657230 */ /* 0x000fe40000004100 */
[----:B------:R-:W-:Y:S01]  /*7020*/  FMUL R90, R96, UR37 ;  /* 0x00000025605a7c20 */ /* 0x000fe20008400000 */
[----:B------:R-:W-:Y:S01]  /*7030*/  F2FP.F16.E4M3.UNPACK_B R174, R174.H1 ;  /* 0x000000aeffae723e */ /* 0x000fe200030006ff */
[--C-:B------:R-:W-:Y:S02]  /*7040*/  HADD2.F32 R123, -RZ, R124.reuse.H0_H0 ;  /* 0x2000007cff7b7230 */ /* 0x100fe40000004100 */
[----:B------:R-:W-:Y:S01]  /*7050*/  FMUL R106, R106, UR37 ;  /* 0x000000256a6a7c20 */ /* 0x000fe20008400000 */
[----:B------:R-:W-:Y:S02]  /*7060*/  HADD2.F32 R124, -RZ, R124.H1_H1 ;  /* 0x3000007cff7c7230 */ /* 0x000fe40000004100 */
[----:B------:R-:W-:Y:S01]  /*7070*/  FMUL R97, R103, UR37 ;  /* 0x0000002567617c20 */ /* 0x000fe20008400000 */
[-C--:B------:R-:W-:Y:S01]  /*7080*/  F2FP.F16.E4M3.UNPACK_B R176, R175.reuse ;  /* 0x000000afffb0723e */ /* 0x080fe200020006ff */
[--C-:B------:R-:W-:Y:S02]  /*7090*/  HADD2.F32 R103, -RZ, R121.reuse.H0_H0 ;  /* 0x20000079ff677230 */ /* 0x100fe40000004100 */
[----:B------:R-:W-:Y:S01]  /*70a0*/  FFMA R106, R101, UR45, R106 ;  /* 0x0000002d656a7c23 */ /* 0x000fe2000800006a */
[--C-:B------:R-:W-:Y:S02]  /*70b0*/  HADD2.F32 R171, -RZ, R172.reuse.H0_H0 ;  /* 0x200000acffab7230 */ /* 0x100fe40000004100 */
[----:B------:R-:W-:Y:S01]  /*70c0*/  FMUL R107, R107, UR37 ;  /* 0x000000256b6b7c20 */ /* 0x000fe20008400000 */
[----:B------:R-:W-:Y:S01]  /*70d0*/  F2FP.F16.E4M3.UNPACK_B R178, R175.H1 ;  /* 0x000000afffb2723e */ /* 0x000fe200030006ff */
[----:B------:R-:W-:Y:S02]  /*70e0*/  HADD2.F32 R172, -RZ, R172.H1_H1 ;  /* 0x300000acffac7230 */ /* 0x000fe40000004100 */
[----:B------:R-:W-:Y:S01]  /*70f0*/  FMUL R96, R102, UR37 ;  /* 0x0000002566607c20 */ /* 0x000fe20008400000 */
[----:B------:R-:W-:Y:S02]  /*7100*/  HADD2.F32 R102, -RZ, R121.H1_H1 ;  /* 0x30000079ff667230 */ /* 0x000fe40000004100 */
[----:B------:R-:W-:Y:S01]  /*7110*/  FFMA R107, R100, UR45, R107 ;  /* 0x0000002d646b7c23 */ /* 0x000fe2000800006b */
[-C--:B------:R-:W-:Y:S01]  /*7120*/  F2FP.F16.E4M3.UNPACK_B R180, R188.reuse ;  /* 0x000000bcffb4723e */ /* 0x080fe200020006ff */
[----:B------:R-:W-:Y:S02]  /*7130*/  HADD2.F32 R121, -RZ, R122.H0_H0 ;  /* 0x2000007aff797230 */ /* 0x000fe40000004100 */
[----:B------:R-:W-:Y:S01]  /*7140*/  FFMA R108, R103, UR45, R108 ;  /* 0x0000002d676c7c23 */ /* 0x000fe2000800006c */
[----:B------:R-:W-:Y:S01]  /*7150*/  FFMA R109, R102, UR45, R109 ;  /* 0x0000002d666d7c23 */ /* 0x000fe2000800006d */
[----:B------:R-:W-:Y:S01]  /*7160*/  F2FP.F16.E4M3.UNPACK_B R182, R188.H1 ;  /* 0x000000bcffb6723e */ /* 0x000fe200030006ff */
[--C-:B------:R-:W-:Y:S01]  /*7170*/  HADD2.F32 R175, -RZ, R176.reuse.H0_H0 ;  /* 0x200000b0ffaf7230 */ /* 0x100fe20000004100 */
[----:B------:R-:W-:Y:S01]  /*7180*/  F2FP.SATFINITE.E4M3.F32.PACK_AB_MERGE_C R106, R107, R106, RZ ;  /* 0x0000006a6b6a723e */ /* 0x000fe200048070ff */
[----:B------:R-:W-:Y:S02]  /*7190*/  HADD2.F32 R176, -RZ, R176.H1_H1 ;  /* 0x300000b0ffb07230 */ /* 0x000fe40000004100 */
[----:B------:R-:W-:Y:S01]  /*71a0*/  FMUL R110, R110, UR37 ;  /* 0x000000256e6e7c20 */ /* 0x000fe20008400000 */
[----:B------:R-:W-:Y:S01]  /*71b0*/  HADD2.F32 R122, -RZ, R122.H1_H1 ;  /* 0x3000007aff7a7230 */ /* 0x000fe20000004100 */
[----:B------:R-:W-:Y:S01]  /*71c0*/  F2FP.SATFINITE.E4M3.F32.PACK_AB_MERGE_C R104, R105, R104, R106 ;  /* 0x000000686968723e */ /* 0x000fe2000480706a */
[--C-:B------:R-:W-:Y:S02]  /*71d0*/  HADD2.F32 R179, -RZ, R180.reuse.H0_H0 ;  /* 0x200000b4ffb37230 */ /* 0x100fe40000004100 */
[----:B------:R-:W-:Y:S01]  /*71e0*/  FFMA R110, R121, UR45, R110 ;  /* 0x0000002d796e7c23 */ /* 0x000fe2000800006e */
[----:B------:R-:W-:Y:S02]  /*71f0*/  HADD2.F32 R180, -RZ, R180.H1_H1 ;  /* 0x300000b4ffb47230 */ /* 0x000fe40000004100 */
[----:B------:R-:W-:Y:S01]  /*7200*/  FMUL R111, R111, UR37 ;  /* 0x000000256f6f7c20 */ /* 0x000fe20008400000 */
[--C-:B------:R-:W-:Y:S02]  /*7210*/  HADD2.F32 R125, -RZ, R126.reuse.H0_H0 ;  /* 0x2000007eff7d7230 */ /* 0x100fe40000004100 */
[----:B------:R-:W-:Y:S01]  /*7220*/  FMUL R114, R114, UR37 ;  /* 0x0000002572727c20 */ /* 0x000fe20008400000 */
[----:B------:R-:W-:Y:S02]  /*7230*/  HADD2.F32 R126, -RZ, R126.H1_H1 ;  /* 0x3000007eff7e7230 */ /* 0x000fe40000004100 */
[----:B------:R-:W-:Y:S01]  /*7240*/  FFMA R111, R122, UR45, R111 ;  /* 0x0000002d7a6f7c23 */ /* 0x000fe2000800006f */
[----:B------:R-:W-:Y:S01]  /*7250*/  FFMA R112, R123, UR45, R112 ;  /* 0x0000002d7b707c23 */ /* 0x000fe20008000070 */
[-C--:B------:R-:W-:Y:S01]  /*7260*/  F2FP.F16.E4M3.UNPACK_B R184, R189.reuse ;  /* 0x000000bdffb8723e */ /* 0x080fe200020006ff */
[----:B------:R-:W-:Y:S01]  /*7270*/  FFMA R113, R124, UR45, R113 ;  /* 0x0000002d7c717c23 */ /* 0x000fe20008000071 */
[----:B------:R-:W-:Y:S01]  /*7280*/  FFMA R114, R125, UR45, R114 ;  /* 0x0000002d7d727c23 */ /* 0x000fe20008000072 */
[----:B------:R-:W-:Y:S01]  /*7290*/  F2FP.F16.E4M3.UNPACK_B R186, R189.H1 ;  /* 0x000000bdffba723e */ /* 0x000fe200030006ff */
[----:B------:R-:W-:Y:S01]  /*72a0*/  FMUL R115, R115, UR37 ;  /* 0x0000002573737c20 */ /* 0x000fe20008400000 */
[----:B------:R-:W-:Y:S01]  /*72b0*/  F2FP.SATFINITE.E4M3.F32.PACK_AB_MERGE_C R110, R111, R110, RZ ;  /* 0x0000006e6f6e723e */ /* 0x000fe200048070ff */
[----:B------:R-:W-:Y:S02]  /*72c0*/  HADD2.F32 R183, -RZ, R184.H0_H0 ;  /* 0x200000b8ffb77230 */ /* 0x000fe40000004100 */
[----:B------:R-:W-:Y:S01]  /*72d0*/  FMUL R118, R118, UR37 ;  /* 0x0000002576767c20 */ /* 0x000fe20008400000 */
[----:B------:R-:W-:Y:S01]  /*72e0*/  HADD2.F32 R130, -RZ, R130.H1_H1 ;  /* 0x30000082ff827230 */ /* 0x000fe20000004100 */
[----:B------:R-:W-:Y:S01]  /*72f0*/  F2FP.SATFINITE.E4M3.F32.PACK_AB_MERGE_C R105, R109, R108, R110 ;  /* 0x0000006c6d69723e */ /* 0x000fe2000480706e */
[----:B------:R-:W-:Y:S01]  /*7300*/  FFMA R115, R126, UR45, R115 ;  /* 0x0000002d7e737c23 */ /* 0x000fe20008000073 */
[----:B------:R-:W-:Y:S01]  /*7310*/  FFMA R116, R127, UR45, R116 ;  /* 0x0000002d7f747c23 */ /* 0x000fe20008000074 */
[----:B------:R-:W-:Y:S01]  /*7320*/  FFMA R117, R128, UR45, R117 ;  /* 0x0000002d80757c23 */ /* 0x000fe20008000075 */
[----:B------:R-:W-:Y:S01]  /*7330*/  FFMA R118, R129, UR45, R118 ;  /* 0x0000002d81767c23 */ /* 0x000fe20008000076 */
[----:B------:R-:W-:Y:S01]  /*7340*/  F2FP.F16.E4M3.UNPACK_B R188, R190 ;  /* 0x000000beffbc723e */ /* 0x000fe200020006ff */
[----:B------:R-:W-:Y:S01]  /*7350*/  HADD2.F32 R184, -RZ, R184.H1_H1 ;  /* 0x300000b8ffb87230 */ /* 0x000fe20000004100 */
[----:B------:R-:W-:Y:S01]  /*7360*/  F2FP.SATFINITE.E4M3.F32.PACK_AB_MERGE_C R106, R115, R114, RZ ;  /* 0x00000072736a723e */ /* 0x000fe200048070ff */
[----:B------:R-:W-:Y:S01]  /*7370*/  FMUL R119, R119, UR37 ;  /* 0x0000002577777c20 */ /* 0x000fe20008400000 */
[--C-:B------:R-:W-:Y:S02]  /*7380*/  HADD2.F32 R133, -RZ, R134.reuse.H0_H0 ;  /* 0x20000086ff857230 */ /* 0x100fe40000004100 */
[----:B------:R-:W-:Y:S01]  /*7390*/  FMUL R74, R74, UR37 ;  /* 0x000000254a4a7c20 */ /* 0x000fe20008400000 */
[----:B------:R-:W-:Y:S01]  /*73a0*/  HADD2.F32 R134, -RZ, R134.H1_H1 ;  /* 0x30000086ff867230 */ /* 0x000fe20000004100 */
[----:B------:R-:W-:Y:S01]  /*73b0*/  F2FP.SATFINITE.E4M3.F32.PACK_AB_MERGE_C R106, R113, R112, R106 ;  /* 0x00000070716a723e */ /* 0x000fe2000480706a */
[----:B------:R-:W-:Y:S01]  /*73c0*/  FFMA R119, R130, UR45, R119 ;  /* 0x0000002d82777c23 */ /* 0x000fe20008000077 */
[----:B------:R-:W-:Y:S01]  /*73d0*/  FFMA R0, R131, UR45, R0 ;  /* 0x0000002d83007c23 */ /* 0x000fe20008000000 */
[----:B------:R-:W-:Y:S01]  /*73e0*/  FFMA R3, R132, UR45, R3 ;  /* 0x0000002d84037c23 */ /* 0x000fe20008000003 */
[----:B------:R-:W-:Y:S01]  /*73f0*/  FFMA R20, R133, UR45, R20 ;  /* 0x0000002d85147c23 */ /* 0x000fe20008000014 */
[----:B------:R-:W-:Y:S01]  /*7400*/  F2FP.F16.E4M3.UNPACK_B R190, R190.H1 ;  /* 0x000000beffbe723e */ /* 0x000fe200030006ff */
[----:B------:R-:W-:Y:S01]  /*7410*/  HADD2.F32 R138, -RZ, R138.H1_H1 ;  /* 0x3000008aff8a7230 */ /* 0x000fe20000004100 */
[----:B------:R-:W-:Y:S01]  /*7420*/  F2FP.SATFINITE.E4M3.F32.PACK_AB_MERGE_C R107, R119, R118, RZ ;  /* 0x00000076776b723e */ /* 0x000fe200048070ff */
[----:B------:R-:W-:Y:S01]  /*7430*/  FFMA R21, R134, UR45, R21 ;  /* 0x0000002d86157c23 */ /* 0x000fe20008000015 */
[----:B------:R-:W-:Y:S01]  /*7440*/  FFMA R22, R135, UR45, R22 ;  /* 0x0000002d87167c23 */ /* 0x000fe20008000016 */
[----:B------:R-:W-:Y:S01]  /*7450*/  FFMA R23, R136, UR45, R23 ;  /* 0x0000002d88177c23 */ /* 0x000fe20008000017 */
[--C-:B------:R-:W-:Y:S01]  /*7460*/  HADD2.F32 R141, -RZ, R142.reuse.H0_H0 ;  /* 0x2000008eff8d7230 */ /* 0x100fe20000004100 */
[----:B------:R-:W-:Y:S01]  /*7470*/  F2FP.SATFINITE.E4M3.F32.PACK_AB_MERGE_C R107, R117, R116, R107 ;  /* 0x00000074756b723e */ /* 0x000fe2000480706b */
[----:B------:R-:W-:Y:S01]  /*7480*/  FFMA R88, R137, UR45, R88 ;  /* 0x0000002d89587c23 */ /* 0x000fe20008000058 */
[----:B------:R-:W-:Y:S01]  /*7490*/  HADD2.F32 R142, -RZ, R142.H1_H1 ;  /* 0x3000008eff8e7230 */ /* 0x000fe20000004100 */
[----:B------:R-:W-:Y:S01]  /*74a0*/  F2FP.SATFINITE.E4M3.F32.PACK_AB_MERGE_C R20, R21, R20, RZ ;  /* 0x000000141514723e */ /* 0x000fe200048070ff */
[----:B------:R-:W-:Y:S01]  /*74b0*/  FFMA R89, R138, UR45, R89 ;  /* 0x0000002d8a597c23 */ /* 0x000fe20008000059 */
[----:B------:R-:W-:Y:S01]  /*74c0*/  FFMA R90, R139, UR45, R90 ;  /* 0x0000002d8b5a7c23 */ /* 0x000fe2000800005a */
[----:B------:R-:W-:Y:S01]  /*74d0*/  FFMA R91, R140, UR45, R91 ;  /* 0x0000002d8c5b7c23 */ /* 0x000fe2000800005b */
[--C-:B------:R-:W-:Y:S02]  /*74e0*/  HADD2.F32 R145, -RZ, R146.reuse.H0_H0 ;  /* 0x20000092ff917230 */ /* 0x100fe40000004100 */
[----:B------:R-:W-:Y:S01]  /*74f0*/  FFMA R92, R141, UR45, R92 ;  /* 0x0000002d8d5c7c23 */ /* 0x000fe2000800005c */
[-C--:B------:R-:W-:Y:S01]  /*7500*/  F2FP.F16.E4M3.UNPACK_B R192, R191.reuse ;  /* 0x000000bfffc0723e */ /* 0x080fe200020006ff */
[----:B------:R-:W-:Y:S01]  /*7510*/  HADD2.F32 R146, -RZ, R146.H1_H1 ;  /* 0x30000092ff927230 */ /* 0x000fe20000004100 */
[----:B------:R-:W-:Y:S01]  /*7520*/  F2FP.SATFINITE.E4M3.F32.PACK_AB_MERGE_C R89, R89, R88, RZ ;  /* 0x000000585959723e */ /* 0x000fe200048070ff */
[----:B------:R-:W-:Y:S01]  /*7530*/  FFMA R93, R142, UR45, R93 ;  /* 0x0000002d8e5d7c23 */ /* 0x000fe2000800005d */
[----:B------:R-:W-:Y:S01]  /*7540*/  F2FP.SATFINITE.E4M3.F32.PACK_AB_MERGE_C R88, R3, R0, R20 ;  /* 0x000000000358723e */ /* 0x000fe20004807014 */
[----:B------:R-:W-:Y:S01]  /*7550*/  FFMA R94, R143, UR45, R94 ;  /* 0x0000002d8f5e7c23 */ /* 0x000fe2000800005e */
[----:B------:R-:W-:Y:S01]  /*7560*/  F2FP.SATFINITE.E4M3.F32.PACK_AB_MERGE_C R89, R23, R22, R89 ;  /* 0x000000161759723e */ /* 0x000fe20004807059 */
[----:B------:R-:W-:Y:S01]  /*7570*/  FFMA R95, R144, UR45, R95 ;  /* 0x0000002d905f7c23 */ /* 0x000fe2000800005f */
[--C-:B------:R-:W-:Y:S01]  /*7580*/  HADD2.F32 R149, -RZ, R150.reuse.H0_H0 ;  /* 0x20000096ff957230 */ /* 0x100fe20000004100 */
[----:B------:R-:W-:Y:S01]  /*7590*/  F2FP.SATFINITE.E4M3.F32.PACK_AB_MERGE_C R92, R93, R92, RZ ;  /* 0x0000005c5d5c723e */ /* 0x000fe200048070ff */
[----:B------:R-:W-:Y:S01]  /*75a0*/  FFMA R96, R145, UR45, R96 ;  /* 0x0000002d91607c23 */ /* 0x000fe20008000060 */
[----:B------:R-:W-:Y:S01]  /*75b0*/  HADD2.F32 R150, -RZ, R150.H1_H1 ;  /* 0x30000096ff967230 */ /* 0x000fe20000004100 */
[----:B------:R-:W-:Y:S01]  /*75c0*/  IADD3 R3, PT, PT, R225, R234, RZ ;  /* 0x000000eae1037210 */ /* 0x000fe20007ffe0ff */
[----:B------:R-:W-:Y:S01]  /*75d0*/  FFMA R97, R146, UR45, R97 ;  /* 0x0000002d92617c23 */ /* 0x000fe20008000061 */
[----:B------:R-:W-:Y:S01]  /*75e0*/  F2FP.SATFINITE.E4M3.F32.PACK_AB_MERGE_C R90, R91, R90, R92 ;  /* 0x0000005a5b5a723e */ /* 0x000fe2000480705c */
[----:B------:R-:W-:Y:S01]  /*75f0*/  FFMA R72, R147, UR45, R72 ;  /* 0x0000002d93487c23 */ /* 0x000fe20008000048 */
[----:B------:R-:W-:Y:S01]  /*7600*/  LEA R0, R3, UR47, 0x4 ;  /* 0x0000002f03007c11 */ /* 0x000fe2000f8e20ff */
[----:B------:R-:W-:Y:S01]  /*7610*/  FFMA R73, R148, UR45, R73 ;  /* 0x0000002d94497c23 */ /* 0x000fe20008000049 */
[----:B------:R-:W-:Y:S01]  /*7620*/  F2FP.SATFINITE.E4M3.F32.PACK_AB_MERGE_C R91, R97, R96, RZ ;  /* 0x00000060615b723e */ /* 0x000fe200048070ff */
[----:B------:R-:W-:Y:S01]  /*7630*/  FFMA R74, R149, UR45, R74 ;  /* 0x0000002d954a7c23 */ /* 0x000fe2000800004a */
[--C-:B------:R-:W-:Y:S01]  /*7640*/  HADD2.F32 R187, -RZ, R188.reuse.H0_H0 ;  /* 0x200000bcffbb7230 */ /* 0x100fe20000004100 */
[----:B------:R1:W-:Y:S01]  /*7650*/  STS.128 [R0+0x3980], R104 ;  /* 0x0039806800007388 */ /* 0x0003e20000000c00 */
[----:B------:R-:W-:Y:S01]  /*7660*/  F2FP.SATFINITE.E4M3.F32.PACK_AB_MERGE_C R91, R95, R94, R91 ;  /* 0x0000005e5f5b723e */ /* 0x000fe2000480705b */
[----:B------:R-:W-:Y:S02]  /*7670*/  HADD2.F32 R188, -RZ, R188.H1_H1 ;  /* 0x300000bcffbc7230 */ /* 0x000fe40000004100 */
[----:B------:R-:W-:Y:S01]  /*7680*/  FMUL R75, R75, UR37 ;  /* 0x000000254b4b7c20 */ /* 0x000fe20008400000 */
[--C-:B------:R-:W-:Y:S02]  /*7690*/  HADD2.F32 R153, -RZ, R154.reuse.H0_H0 ;  /* 0x2000009aff997230 */ /* 0x100fe40000004100 */
[----:B------:R-:W-:Y:S01]  /*76a0*/  FMUL R78, R78, UR37 ;  /* 0x000000254e4e7c20 */ /* 0x000fe20008400000 */
[----:B------:R-:W-:Y:S02]  /*76b0*/  HADD2.F32 R154, -RZ, R154.H1_H1 ;  /* 0x3000009aff9a7230 */ /* 0x000fe40000004100 */
[----:B------:R-:W-:Y:S01]  /*76c0*/  FFMA R75, R150, UR45, R75 ;  /* 0x0000002d964b7c23 */ /* 0x000fe2000800004b */
[----:B------:R1:W-:Y:S01]  /*76d0*/  STS.128 [R0+0x4180], R88 ;  /* 0x0041805800007388 */ /* 0x0003e20000000c00 */
[----:B------:R-:W-:Y:S01]  /*76e0*/  FFMA R76, R151, UR45, R76 ;  /* 0x0000002d974c7c23 */ /* 0x000fe2000800004c */
[----:B------:R-:W-:Y:S01]  /*76f0*/  FFMA R77, R152, UR45, R77 ;  /* 0x0000002d984d7c23 */ /* 0x000fe2000800004d */
[----:B------:R-:W-:Y:S01]  /*7700*/  FFMA R78, R153, UR45, R78 ;  /* 0x0000002d994e7c23 */ /* 0x000fe2000800004e */
        /* <DEDUP_REMOVED lines=10> */
[----:B------:R-:W-:Y:S01]  /*77b0*/  FMUL R83, R83, UR37 ;  /* 0x0000002553537c20 */ /* 0x000fe20008400000 */
[--C-:B------:R-:W-:Y:S01]  /*77c0*/  HADD2.F32 R161, -RZ, R162.reuse.H0_H0 ;  /* 0x200000a2ffa17230 */ /* 0x100fe20000004100 */
[----:B------:R-:W-:Y:S01]  /*77d0*/  F2FP.SATFINITE.E4M3.F32.PACK_AB_MERGE_C R73, R79, R78, RZ ;  /* 0x0000004e4f49723e */ /* 0x000fe200048070ff */
[----:B------:R-:W-:Y:S01]  /*77e0*/  FMUL R86, R86, UR37 ;  /* 0x0000002556567c20 */ /* 0x000fe20008400000 */
[----:B------:R-:W-:Y:S02]  /*77f0*/  HADD2.F32 R162, -RZ, R162.H1_H1 ;  /* 0x300000a2ffa27230 */ /* 0x000fe40000004100 */
[----:B------:R-:W-:Y:S01]  /*7800*/  FFMA R83, R158, UR45, R83 ;  /* 0x0000002d9e537c23 */ /* 0x000fe20008000053 */
[----:B------:R-:W-:Y:S01]  /*7810*/  F2FP.SATFINITE.E4M3.F32.PACK_AB_MERGE_C R73, R77, R76, R73 ;  /* 0x0000004c4d49723e */ /* 0x000fe20004807049 */
        /* <DEDUP_REMOVED lines=14> */
[--C-:B------:R-:W-:Y:S01]  /*7900*/  HADD2.F32 R191, -RZ, R192.reuse.H0_H0 ;  /* 0x200000c0ffbf7230 */ /* 0x100fe20000004100 */
[----:B------:R-:W-:Y:S01]  /*7910*/  F2FP.SATFINITE.E4M3.F32.PACK_AB_MERGE_C R75, R87, R86, RZ ;  /* 0x00000056574b723e */ /* 0x000fe200048070ff */
[----:B------:R-:W-:Y:S02]  /*7920*/  HADD2.F32 R192, -RZ, R192.H1_H1 ;  /* 0x300000c0ffc07230 */ /* 0x000fe40000004100 */
[----:B------:R-:W-:Y:S01]  /*7930*/  FMUL R59, R59, UR37 ;  /* 0x000000253b3b7c20 */ /* 0x000fe20008400000 */
[--C-:B------:R-:W-:Y:S01]  /*7940*/  HADD2.F32 R169, -RZ, R170.reuse.H0_H0 ;  /* 0x200000aaffa97230 */ /* 0x100fe20000004100 */
[----:B------:R-:W-:Y:S01]  /*7950*/  F2FP.SATFINITE.E4M3.F32.PACK_AB_MERGE_C R75, R85, R84, R75 ;  /* 0x00000054554b723e */ /* 0x000fe2000480704b */
[----:B------:R-:W-:Y:S01]  /*7960*/  FMUL R62, R62, UR37 ;  /* 0x000000253e3e7c20 */ /* 0x000fe20008400000 */
[----:B------:R-:W-:Y:S02]  /*7970*/  HADD2.F32 R170, -RZ, R170.H1_H1 ;  /* 0x300000aaffaa7230 */ /* 0x000fe40000004100 */
[----:B------:R-:W-:Y:S01]  /*7980*/  FFMA R59, R166, UR45, R59 ;  /* 0x0000002da63b7c23 */ /* 0x000fe2000800003b */
[----:B------:R-:W-:Y:S01]  /*7990*/  FFMA R60, R167, UR45, R60 ;  /* 0x0000002da73c7c23 */ /* 0x000fe2000800003c */
[----:B------:R1:W-:Y:S01]  /*79a0*/  STS.128 [R0+0x4980], R72 ;  /* 0x0049804800007388 */ /* 0x0003e20000000c00 */
[----:B------:R-:W-:Y:S01]  /*79b0*/  FFMA R61, R168, UR45, R61 ;  /* 0x0000002da83d7c23 */ /* 0x000fe2000800003d */
[----:B------:R-:W-:Y:S01]  /*79c0*/  FFMA R62, R169, UR45, R62 ;  /* 0x0000002da93e7c23 */ /* 0x000fe2000800003e */
[----:B------:R-:W-:Y:S01]  /*79d0*/  F2FP.F16.E4M3.UNPACK_B R196, R204 ;  /* 0x000000ccffc4723e */ /* 0x000fe200020006ff */
        /* <DEDUP_REMOVED lines=21> */
[----:B------:R-:W-:Y:S01]  /*7b30*/  FFMA R69, R176, UR45, R69 ;  /* 0x0000002db0457c23 */ /* 0x000fe20008000045 */
[----:B------:R-:W-:Y:S01]  /*7b40*/  FFMA R70, R177, UR45, R70 ;  /* 0x0000002db1467c23 */ /* 0x000fe20008000046 */
[-C--:B------:R-:W-:Y:S01]  /*7b50*/  F2FP.F16.E4M3.UNPACK_B R200, R205.reuse ;  /* 0x000000cdffc8723e */ /* 0x080fe200020006ff */
        /* <DEDUP_REMOVED lines=73> */
[----:B------:R-:W-:Y:S01]  /*7ff0*/  F2FP.F16.E4M3.UNPACK_B R222, R222.H1 ;  /* 0x000000deffde723e */ /* 0x000fe200030006ff */
        /* <DEDUP_REMOVED lines=19> */
[----:B------:R-:W-:Y:S01]  /*8130*/  FMUL R39, R39, UR37 ;  /* 0x0000002527277c20 */ /* 0x000fe20008400000 */
[----:B------:R-:W-:Y:S01]  /*8140*/  FFMA R37, R208, UR45, R37 ;  /* 0x0000002dd0257c23 */ /* 0x000fe20008000025 */
[----:B------:R-:W-:Y:S01]  /*8150*/  FFMA R38, R209, UR45, R38 ;  /* 0x0000002dd1267c23 */ /* 0x000fe20008000026 */
[----:B------:R-:W-:Y:S01]  /*8160*/  FMUL R6, R6, UR37 ;  /* 0x0000002506067c20 */ /* 0x000fe20008400000 */
[----:B------:R-:W-:Y:S01]  /*8170*/  FFMA R39, R210, UR45, R39 ;  /* 0x0000002dd2277c23 */ /* 0x000fe20008000027 */
[----:B------:R-:W-:Y:S01]  /*8180*/  FFMA R4, R211, UR45, R4 ;  /* 0x0000002dd3047c23 */ /* 0x000fe20008000004 */
[----:B------:R-:W-:Y:S01]  /*8190*/  FFMA R5, R212, UR45, R5 ;  /* 0x0000002dd4057c23 */ /* 0x000fe20008000005 */
[----:B------:R-:W-:Y:S01]  /*81a0*/  FFMA R6, R213, UR45, R6 ;  /* 0x0000002dd5067c23 */ /* 0x000fe20008000006 */
[----:B------:R-:W-:Y:S01]  /*81b0*/  FMUL R10, R10, UR37 ;  /* 0x000000250a0a7c20 */ /* 0x000fe20008400000 */
[----:B------:R-:W-:Y:S01]  /*81c0*/  FFMA R7, R214, UR45, R7 ;  /* 0x0000002dd6077c23 */ /* 0x000fe20008000007 */
[----:B------:R-:W-:Y:S01]  /*81d0*/  FMUL R11, R11, UR37 ;  /* 0x000000250b0b7c20 */ /* 0x000fe20008400000 */
[----:B------:R-:W-:Y:S01]  /*81e0*/  FFMA R8, R215, UR45, R8 ;  /* 0x0000002dd7087c23 */ /* 0x000fe20008000008 */
[----:B------:R-:W-:Y:S01]  /*81f0*/  F2FP.F16.E4M3.UNPACK_B R223, R223.H1 ;  /* 0x000000dfffdf723e */ /* 0x000fe200030006ff */
[----:B------:R-:W-:Y:S01]  /*8200*/  FFMA R9, R216, UR45, R9 ;  /* 0x0000002dd8097c23 */ /* 0x000fe20008000009 */
[--C-:B------:R-:W-:Y:S02]  /*8210*/  HADD2.F32 R221, -RZ, R222.reuse.H0_H0 ;  /* 0x200000deffdd7230 */ /* 0x100fe40000004100 */
[----:B------:R-:W-:Y:S01]  /*8220*/  FFMA R10, R217, UR45, R10 ;  /* 0x0000002dd90a7c23 */ /* 0x000fe2000800000a */
[----:B------:R-:W-:Y:S02]  /*8230*/  HADD2.F32 R222, -RZ, R222.H1_H1 ;  /* 0x300000deffde7230 */ /* 0x000fe40000004100 */
[----:B------:R-:W-:Y:S01]  /*8240*/  FMUL R14, R14, UR37 ;  /* 0x000000250e0e7c20 */ /* 0x000fe20008400000 */
[--C-:B------:R-:W-:Y:S02]  /*8250*/  HADD2.F32 R99, -RZ, R224.reuse.H0_H0 ;  /* 0x200000e0ff637230 */ /* 0x100fe40000004100 */
[----:B------:R-:W-:Y:S01]  /*8260*/  FFMA R11, R218, UR45, R11 ;  /* 0x0000002dda0b7c23 */ /* 0x000fe2000800000b */
[----:B------:R-:W-:Y:S01]  /*8270*/  FMUL R15, R15, UR37 ;  /* 0x000000250f0f7c20 */ /* 0x000fe20008400000 */
[----:B------:R-:W-:Y:S01]  /*8280*/  FFMA R12, R219, UR45, R12 ;  /* 0x0000002ddb0c7c23 */ /* 0x000fe2000800000c */
[----:B------:R-:W-:Y:S02]  /*8290*/  HADD2.F32 R98, -RZ, R224.H1_H1 ;  /* 0x300000e0ff627230 */ /* 0x000fe40000004100 */
[----:B------:R-:W-:Y:S01]  /*82a0*/  FFMA R13, R220, UR45, R13 ;  /* 0x0000002ddc0d7c23 */ /* 0x000fe2000800000d */
[--C-:B------:R-:W-:Y:S02]  /*82b0*/  HADD2.F32 R101, -RZ, R223.reuse.H0_H0 ;  /* 0x200000dfff657230 */ /* 0x100fe40000004100 */
[----:B------:R-:W-:Y:S01]  /*82c0*/  FFMA R14, R221, UR45, R14 ;  /* 0x0000002ddd0e7c23 */ /* 0x000fe2000800000e */
[----:B------:R-:W-:Y:S02]  /*82d0*/  HADD2.F32 R100, -RZ, R223.H1_H1 ;  /* 0x300000dfff647230 */ /* 0x000fe40000004100 */
[----:B------:R-:W-:Y:S01]  /*82e0*/  FMUL R18, R18, UR37 ;  /* 0x0000002512127c20 */ /* 0x000fe20008400000 */
[----:B------:R-:W-:Y:S01]  /*82f0*/  FFMA R15, R222, UR45, R15 ;  /* 0x0000002dde0f7c23 */ /* 0x000fe2000800000f */
[----:B------:R-:W-:Y:S01]  /*8300*/  FMUL R19, R19, UR37 ;  /* 0x0000002513137c20 */ /* 0x000fe20008400000 */
[----:B------:R-:W-:Y:S01]  /*8310*/  FFMA R16, R99, UR45, R16 ;  /* 0x0000002d63107c23 */ /* 0x000fe20008000010 */
[----:B------:R-:W-:Y:S01]  /*8320*/  FFMA R17, R98, UR45, R17 ;  /* 0x0000002d62117c23 */ /* 0x000fe20008000011 */
[----:B------:R-:W-:Y:S01]  /*8330*/  FFMA R18, R101, UR45, R18 ;  /* 0x0000002d65127c23 */ /* 0x000fe20008000012 */
[----:B------:R-:W-:Y:S01]  /*8340*/  FFMA R19, R100, UR45, R19 ;  /* 0x0000002d64137c23 */ /* 0x000fe20008000013 */
[----:B------:R-:W-:Y:S01]  /*8350*/  F2FP.SATFINITE.E4M3.F32.PACK_AB_MERGE_C R6, R7, R6, RZ ;  /* 0x000000060706723e */ /* 0x000fe200048070ff */
[----:B------:R-:W-:Y:S01]  /*8360*/  UIADD3 UR6, UPT, UPT, UR46, 0x1, URZ ;  /* 0x000000012e067890 */ /* 0x000fe2000fffe0ff */
[----:B------:R-:W-:Y:S01]  /*8370*/  F2FP.SATFINITE.E4M3.F32.PACK_AB_MERGE_C R34, R35, R34, RZ ;  /* 0x000000222322723e */ /* 0x000fe200048070ff */
[----:B------:R-:W-:Y:S01]  /*8380*/  BSSY.RECONVERGENT B0, `(.L_x_92) ;  /* 0x000003d000007945 */ /* 0x000fe20003800200 */
[----:B------:R-:W-:Y:S02]  /*8390*/  F2FP.SATFINITE.E4M3.F32.PACK_AB_MERGE_C R27, R39, R38, RZ ;  /* 0x00000026271b723e */ /* 0x000fe400048070ff */
[----:B------:R-:W-:Y:S02]  /*83a0*/  F2FP.SATFINITE.E4M3.F32.PACK_AB_MERGE_C R10, R11, R10, RZ ;  /* 0x0000000a0b0a723e */ /* 0x000fe400048070ff */
[----:B------:R-:W-:Y:S02]  /*83b0*/  F2FP.SATFINITE.E4M3.F32.PACK_AB_MERGE_C R14, R15, R14, RZ ;  /* 0x0000000e0f0e723e */ /* 0x000fe400048070ff */
[----:B------:R-:W-:Y:S02]  /*83c0*/  F2FP.SATFINITE.E4M3.F32.PACK_AB_MERGE_C R18, R19, R18, RZ ;  /* 0x000000121312723e */ /* 0x000fe400048070ff */
[----:B------:R-:W-:Y:S02]  /*83d0*/  F2FP.SATFINITE.E4M3.F32.PACK_AB_MERGE_C R4, R5, R4, R6 ;  /* 0x000000040504723e */ /* 0x000fe40004807006 */
[----:B------:R-:W-:Y:S02]  /*83e0*/  F2FP.SATFINITE.E4M3.F32.PACK_AB_MERGE_C R26, R33, R32, R34 ;  /* 0x00000020211a723e */ /* 0x000fe40004807022 */
[----:B------:R-:W-:Y:S02]  /*83f0*/  F2FP.SATFINITE.E4M3.F32.PACK_AB_MERGE_C R27, R37, R36, R27 ;  /* 0x00000024251b723e */ /* 0x000fe4000480701b */
[----:B------:R-:W-:Y:S02]  /*8400*/  F2FP.SATFINITE.E4M3.F32.PACK_AB_MERGE_C R5, R9, R8, R10 ;  /* 0x000000080905723e */ /* 0x000fe4000480700a */
[----:B------:R-:W-:Y:S01]  /*8410*/  F2FP.SATFINITE.E4M3.F32.PACK_AB_MERGE_C R6, R13, R12, R14 ;  /* 0x0000000c0d06723e */ /* 0x000fe2000480700e */
[----:B------:R1:W-:Y:S01]  /*8420*/  STS.128 [R0+0x6180], R24 ;  /* 0x0061801800007388 */ /* 0x0003e20000000c00 */
[----:B------:R-:W-:Y:S07]  /*8430*/  F2FP.SATFINITE.E4M3.F32.PACK_AB_MERGE_C R7, R17, R16, R18 ;  /* 0x000000101107723e */ /* 0x000fee0004807012 */
[----:B------:R1:W-:Y:S01]  /*8440*/  STS.128 [R0+0x6980], R4 ;  /* 0x0069800400007388 */ /* 0x0003e20000000c00 */
[----:B------:R-:W-:Y:S01]  /*8450*/  @!PT LDS RZ, [RZ] ;  /* 0x00000000fffff984 */ /* 0x000fe20000000800 */
[----:B------:R-:W-:Y:S01]  /*8460*/  @!PT LDS RZ, [RZ] ;  /* 0x00000000fffff984 */ /* 0x000fe20000000800 */
[----:B------:R-:W-:Y:S01]  /*8470*/  @!PT LDS RZ, [RZ] ;  /* 0x00000000fffff984 */ /* 0x000fe20000000800 */
[----:B------:R-:W-:Y:S01]  /*8480*/  @!PT LDS RZ, [RZ] ;  /* 0x00000000fffff984 */ /* 0x000fe20000000800 */
[----:B------:R2:W-:Y:S07]  /*8490*/  MEMBAR.ALL.CTA ;  /* 0x0000000000007992 */ /* 0x0005ee0000008000 */
[----:B--2---:R-:W2:Y:S02]  /*84a0*/  FENCE.VIEW.ASYNC.S ;  /* 0x00000000000073c6 */ /* 0x004ea40000000000 */
[----:B--2---:R-:W-:Y:S06]  /*84b0*/  BAR.SYNC.DEFER_BLOCKING 0x1, 0x80 ;  /* 0x0042000000007b1d */ /* 0x004fec0000010000 */
[----:B------:R-:W-:Y:S05]  /*84c0*/  @P0 BRA `(.L_x_93) ;  /* 0x0000000000a00947 */ /* 0x000fea0003800000 */
[----:B------:R-:W2:Y:S01]  /*84d0*/  LDCU.64 UR14, c[0x0][0x348] ;  /* 0x00006900ff0e77ac */ /* 0x000ea20008000a00 */
[----:B------:R-:W-:Y:S02]  /*84e0*/  UIMAD UR9, UR50, 0x70, URZ ;  /* 0x00000070320978a4 */ /* 0x000fe4000f8e02ff */
[----:B------:R-:W-:Y:S02]  /*84f0*/  USHF.L.U32 UR10, UR49, 0x7, URZ ;  /* 0x00000007310a7899 */ /* 0x000fe400080006ff */
[----:B------:R-:W-:Y:S01]  /*8500*/  UIADD3 UR8, UPT, UPT, UR47, 0x3980, URZ ;  /* 0x000039802f087890 */ /* 0x000fe2000fffe0ff */
[----:B------:R-:W-:Y:S01]  /*8510*/  UMOV UR11, UR36 ;  /* 0x00000024000b7c82 */ /* 0x000fe20008000000 */
[----:B------:R-:W-:Y:S02]  /*8520*/  UIADD3 UR16, UPT, UPT, UR47, 0x4180, URZ ;  /* 0x000041802f107890 */ /* 0x000fe4000fffe0ff */
[----:B------:R-:W-:Y:S01]  /*8530*/  UIADD3 UR17, UPT, UPT, UR9, 0x10, URZ ;  /* 0x0000001009117890 */ /* 0x000fe2000fffe0ff */
[----:B------:R-:W-:Y:S01]  /*8540*/  UMOV UR19, UR36 ;  /* 0x0000002400137c82 */ /* 0x000fe20008000000 */
[----:B------:R-:W-:Y:S01]  /*8550*/  UMOV UR18, UR10 ;  /* 0x0000000a00127c82 */ /* 0x000fe20008000000 */
[----:B------:R-:W-:Y:S02]  /*8560*/  UIADD3 UR28, UPT, UPT, UR47, 0x4980, URZ ;  /* 0x000049802f1c7890 */ /* 0x000fe4000fffe0ff */
[----:B--2---:R-:W-:Y:S02]  /*8570*/  UIADD3 UR4, UP0, UPT, UR14, 0x680, URZ ;  /* 0x000006800e047890 */ /* 0x004fe4000ff1e0ff */
[----:B------:R-:W-:Y:S02]  /*8580*/  UIADD3 UR29, UPT, UPT, UR9, 0x20, URZ ;  /* 0x00000020091d7890 */ /* 0x000fe4000fffe0ff */
[----:B------:R-:W-:Y:S01]  /*8590*/  UIADD3.X UR5, UPT, UPT, URZ, UR15, URZ, UP0, !UPT ;  /* 0x0000000fff057290 */ /* 0x000fe200087fe4ff */
[----:B------:R-:W-:Y:S01]  /*85a0*/  UMOV UR31, UR36 ;  /* 0x00000024001f7c82 */ /* 0x000fe20008000000 */
[----:B------:R-:W-:Y:S01]  /*85b0*/  UMOV UR30, UR10 ;  /* 0x0000000a001e7c82 */ /* 0x000fe20008000000 */
[----:B------:R-:W-:Y:S02]  /*85c0*/  UIADD3 UR32, UPT, UPT, UR47, 0x5180, URZ ;  /* 0x000051802f207890 */ /* 0x000fe4000fffe0ff */
[----:B------:R-:W-:Y:S01]  /*85d0*/  UIADD3 UR33, UPT, UPT, UR9, 0x30, URZ ;  /* 0x0000003009217890 */ /* 0x000fe2000fffe0ff */
[----:B------:R-:W-:Y:S03]  /*85e0*/  UMOV UR35, UR36 ;  /* 0x0000002400237c82 */ /* 0x000fe60008000000 */
[----:B------:R2:W-:Y:S01]  /*85f0*/  UTMASTG.3D [UR8], [UR4] ;  /* 0x00000008040073b5 */ /* 0x0005e20008010000 */
[----:B------:R-:W-:Y:S01]  /*8600*/  UMOV UR34, UR10 ;  /* 0x0000000a00227c82 */ /* 0x000fe20008000000 */
[----:B------:R-:W-:Y:S02]  /*8610*/  UIADD3 UR24, UPT, UPT, UR47, 0x5980, URZ ;  /* 0x000059802f187890 */ /* 0x000fe4000fffe0ff */
[----:B------:R-:W-:Y:S01]  /*8620*/  UIADD3 UR25, UPT, UPT, UR9, 0x40, URZ ;  /* 0x0000004009197890 */ /* 0x000fe2000fffe0ff */
[----:B------:R-:W-:Y:S01]  /*8630*/  UMOV UR27, UR36 ;  /* 0x00000024001b7c82 */ /* 0x000fe20008000000 */
[----:B------:R-:W-:Y:S01]  /*8640*/  UMOV UR26, UR10 ;  /* 0x0000000a001a7c82 */ /* 0x000fe20008000000 */
[----:B------:R2:W-:Y:S01]  /*8650*/  UTMASTG.3D [UR16], [UR4] ;  /* 0x00000010040073b5 */ /* 0x0005e20008010000 */
[----:B------:R-:W-:Y:S02]  /*8660*/  UIADD3 UR20, UPT, UPT, UR47, 0x6180, URZ ;  /* 0x000061802f147890 */ /* 0x000fe4000fffe0ff */
[----:B------:R-:W-:Y:S01]  /*8670*/  UIADD3 UR21, UPT, UPT, UR9, 0x50, URZ ;  /* 0x0000005009157890 */ /* 0x000fe2000fffe0ff */
[----:B------:R-:W-:Y:S01]  /*8680*/  UMOV UR23, UR36 ;  /* 0x0000002400177c82 */ /* 0x000fe20008000000 */
[----:B------:R-:W-:Y:S01]  /*8690*/  UMOV UR22, UR10 ;  /* 0x0000000a00167c82 */ /* 0x000fe20008000000 */
[----:B------:R-:W-:Y:S01]  /*86a0*/  UIADD3 UR12, UPT, UPT, UR47, 0x6980, URZ ;  /* 0x000069802f0c7890 */ /* 0x000fe2000fffe0ff */
[----:B------:R2:W-:Y:S01]  /*86b0*/  UTMASTG.3D [UR28], [UR4] ;  /* 0x0000001c040073b5 */ /* 0x0005e20008010000 */
[----:B------:R-:W-:Y:S01]  /*86c0*/  UIADD3 UR13, UPT, UPT, UR9, 0x60, URZ ;  /* 0x00000060090d7890 */ /* 0x000fe2000fffe0ff */
[----:B------:R-:W-:Y:S01]  /*86d0*/  UMOV UR15, UR36 ;  /* 0x00000024000f7c82 */ /* 0x000fe20008000000 */
[----:B------:R-:W-:Y:S01]  /*86e0*/  UMOV UR14, UR10 ;  /* 0x0000000a000e7c82 */ /* 0x000fe20008000000 */
[----:B------:R2:W-:Y:S01]  /*86f0*/  UTMASTG.3D [UR32], [UR4] ;  /* 0x00000020040073b5 */ /* 0x0005e20008010000 */
[----:B------:R2:W-:Y:S01]  /*8700*/  UTMASTG.3D [UR24], [UR4] ;  /* 0x00000018040073b5 */ /* 0x0005e20008010000 */
[----:B------:R2:W-:Y:S04]  /*8710*/  UTMASTG.3D [UR20], [UR4] ;  /* 0x00000014040073b5 */ /* 0x0005e80008010000 */
[----:B------:R2:W-:Y:S01]  /*8720*/  UTMASTG.3D [UR12], [UR4] ;  /* 0x0000000c040073b5 */ /* 0x0005e20008010000 */
[----:B------:R0:W-:Y:S01]  /*8730*/  UTMACMDFLUSH ;  /* 0x00000000000079b7 */ /* 0x0001e20000000000 */
[----:B--2---:R-:W-:Y:S04]  /*8740*/  DEPBAR.LE SB0, 0x0 ;  /* 0x000080000000791a */ /* 0x004fe80000000000 */
.L_x_93:
[----:B------:R-:W-:Y:S05]  /*8750*/  BSYNC.RECONVERGENT B0 ;  /* 0x0000000000007941 */ /* 0x000fea0003800200 */
.L_x_92:
[----:B------:R-:W-:Y:S01]  /*8760*/  UISETP.NE.AND UP2, UPT, UR53, URZ, UPT ;  /* 0x000000ff3500728c */ /* 0x000fe2000bf45270 */
[----:B------:R-:W-:Y:S01]  /*8770*/  BAR.SYNC.DEFER_BLOCKING 0x1, 0x80 ;  /* 0x0042000000007b1d */ /* 0x000fe20000010000 */
[----:B------:R-:W-:Y:S01]  /*8780*/  UISETP.NE.AND UP0, UPT, UR51, 0x2, UPT ;  /* 0x000000023300788c */ /* 0x000fe2000bf05270 */
[----:B------:R-:W-:Y:S01]  /*8790*/  R2UR UR5, R232 ;  /* 0x00000000e80572ca */ /* 0x000fe200000e0000 */
[----:B------:R-:W-:Y:S01]  /*87a0*/  UISETP.NE.AND UP1, UPT, UR6, 0x4, UPT ;  /* 0x000000040600788c */ /* 0x000fe2000bf25270 */
[----:B------:R-:W-:Y:S01]  /*87b0*/  R2UR UR4, R233 ;  /* 0x00000000e90472ca */ /* 0x000fe200000e0000 */
[----:B------:R-:W-:Y:S02]  /*87c0*/  USEL UR16, UR51, URZ, UP0 ;  /* 0x000000ff33107287 */ /* 0x000fe40008000000 */
[----:B------:R-:W-:Y:S08]  /*87d0*/  USEL UR46, UR6, URZ, UP1 ;  /* 0x000000ff062e7287 */ /* 0x000ff00008800000 */
[----:B------:R-:W-:Y:S02]  /*87e0*/  UIADD3 UR50, UPT, UPT, UR38, UR5, URZ ;  /* 0x0000000526327290 */ /* 0x000fe4000fffe0ff */
[----:B------:R-:W-:Y:S02]  /*87f0*/  UIADD3 UR49, UPT, UPT, UR39, UR4, URZ ;  /* 0x0000000427317290 */ /* 0x000fe4000fffe0ff */
[----:B------:R-:W-:Y:S02]  /*8800*/  USEL UR5, URZ, 0x1, UP0 ;  /* 0x00000001ff057887 */ /* 0x000fe40008000000 */
[----:B------:R-:W-:Y:S02]  /*8810*/  USEL UR4, URZ, 0x1, UP1 ;  /* 0x00000001ff047887 */ /* 0x000fe40008800000 */
[----:B------:R-:W-:Y:S02]  /*8820*/  ULOP3.LUT UR54, UR54, UR5, URZ, 0x3c, !UPT ;  /* 0x0000000536367292 */ /* 0x000fe4000f8e3cff */
[----:B------:R-:W-:Y:S01]  /*8830*/  ULOP3.LUT UR55, UR55, UR4, URZ, 0x3c, !UPT ;  /* 0x0000000437377292 */ /* 0x000fe2000f8e3cff */
[----:B------:R-:W-:Y:S01]  /*8840*/  UMOV UR36, UR57 ;  /* 0x0000003900247c82 */ /* 0x000fe20008000000 */
[----:B------:R-:W-:Y:S10]  /*8850*/  BRA.U UP2, `(.L_x_94) ;  /* 0xffffffc502447547 */ /* 0x000ff4000b83ffff */
[----:B------:R-:W-:Y:S05]  /*8860*/  EXIT ;  /* 0x000000000000794d */ /* 0x000fea0003800000 */
.L_x_19:
[----:B--2---:R2:W3:Y:S02]  /*8870*/  SYNCS.PHASECHK.TRANS64.TRYWAIT P0, [R3+URZ+0xc0], R2 ;  /* 0x0000c002030075a7 */ /* 0x0044e400080011ff */
[----:B---3--:R-:W-:Y:S05]  /*8880*/  @!P0 NANOSLEEP.SYNCS 0x989680 ;  /* 0x009896800000895d */ /* 0x008fea0003900000 */
[----:B------:R-:W3:Y:S02]  /*8890*/  @!P0 SYNCS.PHASECHK.TRANS64 P0, [R3+URZ+0xc0], R2 ;  /* 0x0000c002030085a7 */ /* 0x000ee400080010ff */
[----:B---3--:R-:W-:Y:S05]  /*88a0*/  @!P0 BRA `(.L_x_19) ;  /* 0xfffffffc00f08947 */ /* 0x008fea000383ffff */
[----:B------:R-:W-:Y:S05]  /*88b0*/  BRA `(.L_x_95) ;  /* 0xffffff8c005c7947 */ /* 0x000fea000383ffff */
.L_x_22:
[----:B-1----:R-:W-:Y:S07]  /*88c0*/  MOV R0, UR33 ;  /* 0x0000002100007c02 */ /* 0x002fee0008000f00 */
.L_x_96:
[----:B-1----:R1:W2:Y:S02]  /*88d0*/  SYNCS.PHASECHK.TRANS64.TRYWAIT P0, [R0+URZ+0x18], R3 ;  /* 0x00001803000075a7 */ /* 0x0022a400080011ff */
[----:B--2---:R-:W-:Y:S05]  /*88e0*/  @!P0 NANOSLEEP.SYNCS 0x989680 ;  /* 0x009896800000895d */ /* 0x004fea0003900000 */
[----:B------:R-:W2:Y:S02]  /*88f0*/  @!P0 SYNCS.PHASECHK.TRANS64 P0, [R0+URZ+0x18], R3 ;  /* 0x00001803000085a7 */ /* 0x000ea400080010ff */
[----:B--2---:R-:W-:Y:S05]  /*8900*/  @!P0 BRA `(.L_x_96) ;  /* 0xfffffffc00f08947 */ /* 0x004fea000383ffff */
[----:B------:R-:W-:Y:S05]  /*8910*/  BRA `(.L_x_21) ;  /* 0xffffff8c00a47947 */ /* 0x000fea000383ffff */
.L_x_28:
[----:B-1----:R-:W-:Y:S07]  /*8920*/  MOV R0, UR33 ;  /* 0x0000002100007c02 */ /* 0x002fee0008000f00 */
.L_x_97:
[----:B-1----:R1:W2:Y:S02]  /*8930*/  SYNCS.PHASECHK.TRANS64.TRYWAIT P0, [R0+URZ+0x18], R3 ;  /* 0x00001803000075a7 */ /* 0x0022a400080011ff */
[----:B--2---:R-:W-:Y:S05]  /*8940*/  @!P0 NANOSLEEP.SYNCS 0x989680 ;  /* 0x009896800000895d */ /* 0x004fea0003900000 */
[----:B------:R-:W2:Y:S02]  /*8950*/  @!P0 SYNCS.PHASECHK.TRANS64 P0, [R0+URZ+0x18], R3 ;  /* 0x00001803000085a7 */ /* 0x000ea400080010ff */
[----:B--2---:R-:W-:Y:S05]  /*8960*/  @!P0 BRA `(.L_x_97) ;  /* 0xfffffffc00f08947 */ /* 0x004fea000383ffff */
[----:B------:R-:W-:Y:S05]  /*8970*/  BRA `(.L_x_27) ;  /* 0xffffff90007c7947 */ /* 0x000fea000383ffff */
.L_x_32:
[----:B-1----:R1:W2:Y:S02]  /*8980*/  SYNCS.PHASECHK.TRANS64.TRYWAIT P0, [R3+URZ+0x50], R0 ;  /* 0x00005000030075a7 */ /* 0x0022a400080011ff */
[----:B--2---:R-:W-:Y:S05]  /*8990*/  @!P0 NANOSLEEP.SYNCS 0x989680 ;  /* 0x009896800000895d */ /* 0x004fea0003900000 */
[----:B------:R-:W2:Y:S02]  /*89a0*/  @!P0 SYNCS.PHASECHK.TRANS64 P0, [R3+URZ+0x50], R0 ;  /* 0x00005000030085a7 */ /* 0x000ea400080010ff */
[----:B--2---:R-:W-:Y:S05]  /*89b0*/  @!P0 BRA `(.L_x_32) ;  /* 0xfffffffc00f08947 */ /* 0x004fea000383ffff */
[----:B------:R-:W-:Y:S05]  /*89c0*/  BRA `(.L_x_98) ;  /* 0xffffff9400347947 */ /* 0x000fea000383ffff */
.L_x_36:
[----:B-1----:R-:W-:-:S07]  /*89d0*/  MOV R0, UR4 ;  /* 0x0000000400007c02 */ /* 0x002fce0008000f00 */
.L_x_99:
[----:B-1----:R1:W2:Y:S02]  /*89e0*/  SYNCS.PHASECHK.TRANS64.TRYWAIT P0, [R0+URZ], R3 ;  /* 0x00000003000075a7 */ /* 0x0022a400080011ff */
[----:B--2---:R-:W-:Y:S05]  /*89f0*/  @!P0 NANOSLEEP.SYNCS 0x989680 ;  /* 0x009896800000895d */ /* 0x004fea0003900000 */
[----:B------:R-:W2:Y:S02]  /*8a00*/  @!P0 SYNCS.PHASECHK.TRANS64 P0, [R0+URZ], R3 ;  /* 0x00000003000085a7 */ /* 0x000ea400080010ff */
[----:B--2---:R-:W-:Y:S05]  /*8a10*/  @!P0 BRA `(.L_x_99) ;  /* 0xfffffffc00f08947 */ /* 0x004fea000383ffff */
[----:B------:R-:W-:Y:S05]  /*8a20*/  BRA `(.L_x_100) ;  /* 0xffffff9800e07947 */ /* 0x000fea000383ffff */
.L_x_37:
[----:B------:R-:W-:-:S07]  /*8a30*/  MOV R0, UR5 ;  /* 0x0000000500007c02 */ /* 0x000fce0008000f00 */
.L_x_101:
[----:B-1----:R1:W2:Y:S02]  /*8a40*/  SYNCS.PHASECHK.TRANS64.TRYWAIT P0, [R0+URZ], R3 ;  /* 0x00000003000075a7 */ /* 0x0022a400080011ff */
[----:B--2---:R-:W-:Y:S05]  /*8a50*/  @!P0 NANOSLEEP.SYNCS 0x989680 ;  /* 0x009896800000895d */ /* 0x004fea0003900000 */
[----:B------:R-:W2:Y:S02]  /*8a60*/  @!P0 SYNCS.PHASECHK.TRANS64 P0, [R0+URZ], R3 ;  /* 0x00000003000085a7 */ /* 0x000ea400080010ff */
[----:B--2---:R-:W-:Y:S05]  /*8a70*/  @!P0 BRA `(.L_x_101) ;  /* 0xfffffffc00f08947 */ /* 0x004fea000383ffff */
[----:B------:R-:W-:Y:S05]  /*8a80*/  BRA `(.L_x_102) ;  /* 0xffffff9800ec7947 */ /* 0x000fea000383ffff */
.L_x_40:
[----:B--2---:R2:W3:Y:S02]  /*8a90*/  SYNCS.PHASECHK.TRANS64.TRYWAIT P0, [R0+URZ+0xb0], R5 ;  /* 0x0000b005000075a7 */ /* 0x0044e400080011ff */
[----:B---3--:R-:W-:Y:S05]  /*8aa0*/  @!P0 NANOSLEEP.SYNCS 0x989680 ;  /* 0x009896800000895d */ /* 0x008fea0003900000 */
[----:B------:R-:W3:Y:S02]  /*8ab0*/  @!P0 SYNCS.PHASECHK.TRANS64 P0, [R0+URZ+0xb0], R5 ;  /* 0x0000b005000085a7 */ /* 0x000ee400080010ff */
[----:B---3--:R-:W-:Y:S05]  /*8ac0*/  @!P0 BRA `(.L_x_40) ;  /* 0xfffffffc00f08947 */ /* 0x008fea000383ffff */
[----:B------:R-:W-:Y:S05]  /*8ad0*/  BRA `(.L_x_103) ;  /* 0xffffff9c004c7947 */ /* 0x000fea000383ffff */
.L_x_41:
[----:B------:R-:W-:-:S07]  /*8ae0*/  MOV R0, UR4 ;  /* 0x0000000400007c02 */ /* 0x000fce0008000f00 */
.L_x_104:
[----:B--2---:R2:W3:Y:S02]  /*8af0*/  SYNCS.PHASECHK.TRANS64.TRYWAIT P0, [R0+URZ+0x60], R7 ;  /* 0x00006007000075a7 */ /* 0x0044e400080011ff */
[----:B---3--:R-:W-:Y:S05]  /*8b00*/  @!P0 NANOSLEEP.SYNCS 0x989680 ;  /* 0x009896800000895d */ /* 0x008fea0003900000 */
[----:B------:R-:W3:Y:S02]  /*8b10*/  @!P0 SYNCS.PHASECHK.TRANS64 P0, [R0+URZ+0x60], R7 ;  /* 0x00006007000085a7 */ /* 0x000ee400080010ff */
[----:B---3--:R-:W-:Y:S05]  /*8b20*/  @!P0 BRA `(.L_x_104) ;  /* 0xfffffffc00f08947 */ /* 0x008fea000383ffff */
[----:B------:R-:W-:Y:S05]  /*8b30*/  BRA `(.L_x_105) ;  /* 0xffffff9c005c7947 */ /* 0x000fea000383ffff */
.L_x_42:
[----:B--2---:R2:W3:Y:S02]  /*8b40*/  SYNCS.PHASECHK.TRANS64.TRYWAIT P1, [R0+URZ+0x50], R5 ;  /* 0x00005005000075a7 */ /* 0x0044e400080211ff */
[----:B---3--:R-:W-:Y:S05]  /*8b50*/  @!P1 NANOSLEEP.SYNCS 0x989680 ;  /* 0x009896800000995d */ /* 0x008fea0003900000 */
[----:B------:R-:W3:Y:S02]  /*8b60*/  @!P1 SYNCS.PHASECHK.TRANS64 P1, [R0+URZ+0x50], R5 ;  /* 0x00005005000095a7 */ /* 0x000ee400080210ff */
[----:B---3--:R-:W-:Y:S05]  /*8b70*/  @!P1 BRA `(.L_x_42) ;  /* 0xfffffffc00f09947 */ /* 0x008fea000383ffff */
[----:B------:R-:W-:Y:S05]  /*8b80*/  BRA `(.L_x_106) ;  /* 0xffffff9c008c7947 */ /* 0x000fea000383ffff */
.L_x_45:
[----:B------:R-:W-:-:S07]  /*8b90*/  MOV R0, UR4 ;  /* 0x0000000400007c02 */ /* 0x000fce0008000f00 */
.L_x_107:
[----:B--2---:R2:W3:Y:S02]  /*8ba0*/  SYNCS.PHASECHK.TRANS64.TRYWAIT P0, [R0+URZ+0x60], R3 ;  /* 0x00006003000075a7 */ /* 0x0044e400080011ff */
[----:B---3--:R-:W-:Y:S05]  /*8bb0*/  @!P0 NANOSLEEP.SYNCS 0x989680 ;  /* 0x009896800000895d */ /* 0x008fea0003900000 */
[----:B------:R-:W3:Y:S02]  /*8bc0*/  @!P0 SYNCS.PHASECHK.TRANS64 P0, [R0+URZ+0x60], R3 ;  /* 0x00006003000085a7 */ /* 0x000ee400080010ff */
[----:B---3--:R-:W-:Y:S05]  /*8bd0*/  @!P0 BRA `(.L_x_107) ;  /* 0xfffffffc00f08947 */ /* 0x008fea000383ffff */
[----:B------:R-:W-:Y:S05]  /*8be0*/  BRA `(.L_x_44) ;  /* 0xffffff9c00e07947 */ /* 0x000fea000383ffff */
.L_x_52:
[----:B--2---:R2:W3:Y:S02]  /*8bf0*/  SYNCS.PHASECHK.TRANS64.TRYWAIT P1, [R0+URZ+0x50], R5 ;  /* 0x00005005000075a7 */ /* 0x0044e400080211ff */
[----:B---3--:R-:W-:Y:S05]  /*8c00*/  @!P1 NANOSLEEP.SYNCS 0x989680 ;  /* 0x009896800000995d */ /* 0x008fea0003900000 */
[----:B------:R-:W3:Y:S02]  /*8c10*/  @!P1 SYNCS.PHASECHK.TRANS64 P1, [R0+URZ+0x50], R5 ;  /* 0x00005005000095a7 */ /* 0x000ee400080210ff */
[----:B---3--:R-:W-:Y:S05]  /*8c20*/  @!P1 BRA `(.L_x_52) ;  /* 0xfffffffc00f09947 */ /* 0x008fea000383ffff */
[----:B------:R-:W-:Y:S05]  /*8c30*/  BRA `(.L_x_108) ;  /* 0xffffffa400707947 */ /* 0x000fea000383ffff */
.L_x_53:
[----:B------:R-:W-:-:S07]  /*8c40*/  MOV R3, UR45 ;  /* 0x0000002d00037c02 */ /* 0x000fce0008000f00 */
.L_x_109:
[----:B--2---:R2:W3:Y:S02]  /*8c50*/  SYNCS.PHASECHK.TRANS64.TRYWAIT P0, [R3+URZ+0x90], R0 ;  /* 0x00009000030075a7 */ /* 0x0044e400080011ff */
[----:B---3--:R-:W-:Y:S05]  /*8c60*/  @!P0 NANOSLEEP.SYNCS 0x989680 ;  /* 0x009896800000895d */ /* 0x008fea0003900000 */
[----:B------:R-:W3:Y:S02]  /*8c70*/  @!P0 SYNCS.PHASECHK.TRANS64 P0, [R3+URZ+0x90], R0 ;  /* 0x00009000030085a7 */ /* 0x000ee400080010ff */
[----:B---3--:R-:W-:Y:S05]  /*8c80*/  @!P0 BRA `(.L_x_109) ;  /* 0xfffffffc00f08947 */ /* 0x008fea000383ffff */
[----:B------:R-:W-:Y:S05]  /*8c90*/  BRA `(.L_x_110) ;  /* 0xffffffa400a87947 */ /* 0x000fea000383ffff */
.L_x_56:
[----:B------:R-:W-:Y:S07]  /*8ca0*/  MOV R0, UR7 ;  /* 0x0000000700007c02 */ /* 0x000fee0008000f00 */
.L_x_111:
[----:B-1----:R1:W2:Y:S02]  /*8cb0*/  SYNCS.PHASECHK.TRANS64.TRYWAIT P0, [R0+URZ], R3 ;  /* 0x00000003000075a7 */ /* 0x0022a400080011ff */
[----:B--2---:R-:W-:Y:S05]  /*8cc0*/  @!P0 NANOSLEEP.SYNCS 0x989680 ;  /* 0x009896800000895d */ /* 0x004fea0003900000 */
[----:B------:R-:W2:Y:S02]  /*8cd0*/  @!P0 SYNCS.PHASECHK.TRANS64 P0, [R0+URZ], R3 ;  /* 0x00000003000085a7 */ /* 0x000ea400080010ff */
[----:B--2---:R-:W-:Y:S05]  /*8ce0*/  @!P0 BRA `(.L_x_111) ;  /* 0xfffffffc00f08947 */ /* 0x004fea000383ffff */
[----:B------:R-:W-:Y:S05]  /*8cf0*/  BRA `(.L_x_55) ;  /* 0xffffffa400c47947 */ /* 0x000fea000383ffff */
.L_x_59:
[----:B------:R-:W-:-:S07]  /*8d00*/  MOV R0, UR4 ;  /* 0x0000000400007c02 */ /* 0x000fce0008000f00 */
.L_x_112:
[----:B---3--:R3:W1:Y:S02]  /*8d10*/  SYNCS.PHASECHK.TRANS64.TRYWAIT P0, [R0+URZ], R3 ;  /* 0x00000003000075a7 */ /* 0x00866400080011ff */
[----:B-1----:R-:W-:Y:S05]  /*8d20*/  @!P0 NANOSLEEP.SYNCS 0x989680 ;  /* 0x009896800000895d */ /* 0x002fea0003900000 */
[----:B------:R-:W1:Y:S02]  /*8d30*/  @!P0 SYNCS.PHASECHK.TRANS64 P0, [R0+URZ], R3 ;  /* 0x00000003000085a7 */ /* 0x000e6400080010ff */
[----:B-1----:R-:W-:Y:S05]  /*8d40*/  @!P0 BRA `(.L_x_112) ;  /* 0xfffffffc00f08947 */ /* 0x002fea000383ffff */
[----:B------:R-:W-:Y:S05]  /*8d50*/  BRA `(.L_x_113) ;  /* 0xffffffa800f07947 */ /* 0x000fea000383ffff */
.L_x_60:
[----:B------:R-:W-:-:S07]  /*8d60*/  MOV R0, UR5 ;  /* 0x0000000500007c02 */ /* 0x000fce0008000f00 */
.L_x_114:
[----:B--2---:R2:W3:Y:S02]  /*8d70*/  SYNCS.PHASECHK.TRANS64.TRYWAIT P0, [R0+URZ], R3 ;  /* 0x00000003000075a7 */ /* 0x0044e400080011ff */
[----:B---3--:R-:W-:Y:S05]  /*8d80*/  @!P0 NANOSLEEP.SYNCS 0x989680 ;  /* 0x009896800000895d */ /* 0x008fea0003900000 */
[----:B------:R-:W3:Y:S02]  /*8d90*/  @!P0 SYNCS.PHASECHK.TRANS64 P0, [R0+URZ], R3 ;  /* 0x00000003000085a7 */ /* 0x000ee400080010ff */
[----:B---3--:R-:W-:Y:S05]  /*8da0*/  @!P0 BRA `(.L_x_114) ;  /* 0xfffffffc00f08947 */ /* 0x008fea000383ffff */
[----:B------:R-:W-:Y:S05]  /*8db0*/  BRA `(.L_x_115) ;  /* 0xffffffa800fc7947 */ /* 0x000fea000383ffff */
.L_x_61:
[----:B------:R-:W-:-:S07]  /*8dc0*/  MOV R0, UR5 ;  /* 0x0000000500007c02 */ /* 0x000fce0008000f00 */
.L_x_116:
[----:B--2---:R2:W3:Y:S02]  /*8dd0*/  SYNCS.PHASECHK.TRANS64.TRYWAIT P0, [R0+URZ], R3 ;  /* 0x00000003000075a7 */ /* 0x0044e400080011ff */
[----:B---3--:R-:W-:Y:S05]  /*8de0*/  @!P0 NANOSLEEP.SYNCS 0x989680 ;  /* 0x009896800000895d */ /* 0x008fea0003900000 */
[----:B------:R-:W3:Y:S02]  /*8df0*/  @!P0 SYNCS.PHASECHK.TRANS64 P0, [R0+URZ], R3 ;  /* 0x00000003000085a7 */ /* 0x000ee400080010ff */
[----:B---3--:R-:W-:Y:S05]  /*8e00*/  @!P0 BRA `(.L_x_116) ;  /* 0xfffffffc00f08947 */ /* 0x008fea000383ffff */
[----:B------:R-:W-:Y:S05]  /*8e10*/  BRA `(.L_x_117) ;  /* 0xffffffac00087947 */ /* 0x000fea000383ffff */
.L_x_62:
[----:B------:R-:W-:-:S07]  /*8e20*/  MOV R0, UR4 ;  /* 0x0000000400007c02 */ /* 0x000fce0008000f00 */
.L_x_118:
[----:B--2---:R2:W3:Y:S02]  /*8e30*/  SYNCS.PHASECHK.TRANS64.TRYWAIT P0, [R0+URZ], R3 ;  /* 0x00000003000075a7 */ /* 0x0044e400080011ff */
[----:B---3--:R-:W-:Y:S05]  /*8e40*/  @!P0 NANOSLEEP.SYNCS 0x989680 ;  /* 0x009896800000895d */ /* 0x008fea0003900000 */
[----:B------:R-:W3:Y:S02]  /*8e50*/  @!P0 SYNCS.PHASECHK.TRANS64 P0, [R0+URZ], R3 ;  /* 0x00000003000085a7 */ /* 0x000ee400080010ff */
[----:B---3--:R-:W-:Y:S05]  /*8e60*/  @!P0 BRA `(.L_x_118) ;  /* 0xfffffffc00f08947 */ /* 0x008fea000383ffff */
[----:B------:R-:W-:Y:S05]  /*8e70*/  BRA `(.L_x_119) ;  /* 0xffffffac00147947 */ /* 0x000fea000383ffff */
.L_x_67:
[----:B---3--:R3:W4:Y:S02]  /*8e80*/  SYNCS.PHASECHK.TRANS64.TRYWAIT P0, [R3+URZ+0x50], R0 ;  /* 0x00005000030075a7 */ /* 0x00872400080011ff */
[----:B----4-:R-:W-:Y:S05]  /*8e90*/  @!P0 NANOSLEEP.SYNCS 0x989680 ;  /* 0x009896800000895d */ /* 0x010fea0003900000 */
[----:B------:R-:W4:Y:S02]  /*8ea0*/  @!P0 SYNCS.PHASECHK.TRANS64 P0, [R3+URZ+0x50], R0 ;  /* 0x00005000030085a7 */ /* 0x000f2400080010ff */
[----:B----4-:R-:W-:Y:S05]  /*8eb0*/  @!P0 BRA `(.L_x_67) ;  /* 0xfffffffc00f08947 */ /* 0x010fea000383ffff */
[----:B------:R-:W-:Y:S05]  /*8ec0*/  BRA `(.L_x_120) ;  /* 0xffffffb000387947 */ /* 0x000fea000383ffff */
.L_x_70:
[----:B------:R-:W-:Y:S07]  /*8ed0*/  MOV R0, UR21 ;  /* 0x0000001500007c02 */ /* 0x000fee0008000f00 */
.L_x_121:
[----:B---3--:R3:W4:Y:S02]  /*8ee0*/  SYNCS.PHASECHK.TRANS64.TRYWAIT P1, [R0+URZ+0x48], R3 ;  /* 0x00004803000075a7 */ /* 0x00872400080211ff */
[----:B----4-:R-:W-:Y:S05]  /*8ef0*/  @!P1 NANOSLEEP.SYNCS 0x989680 ;  /* 0x009896800000995d */ /* 0x010fea0003900000 */
[----:B------:R-:W4:Y:S02]  /*8f00*/  @!P1 SYNCS.PHASECHK.TRANS64 P1, [R0+URZ+0x48], R3 ;  /* 0x00004803000095a7 */ /* 0x000f2400080210ff */
[----:B----4-:R-:W-:Y:S05]  /*8f10*/  @!P1 BRA `(.L_x_121) ;  /* 0xfffffffc00f09947 */ /* 0x010fea000383ffff */
[----:B------:R-:W-:Y:S05]  /*8f20*/  BRA `(.L_x_69) ;  /* 0xffffffb400ac7947 */ /* 0x000fea000383ffff */
.L_x_73:
[----:B---3--:R-:W-:Y:S07]  /*8f30*/  MOV R3, UR21 ;  /* 0x0000001500037c02 */ /* 0x008fee0008000f00 */
.L_x_122:
[----:B---3--:R3:W4:Y:S02]  /*8f40*/  SYNCS.PHASECHK.TRANS64.TRYWAIT P0, [R3+URZ+0x38], R2 ;  /* 0x00003802030075a7 */ /* 0x00872400080011ff */
[----:B----4-:R-:W-:Y:S05]  /*8f50*/  @!P0 NANOSLEEP.SYNCS 0x989680 ;  /* 0x009896800000895d */ /* 0x010fea0003900000 */
[----:B------:R-:W4:Y:S02]  /*8f60*/  @!P0 SYNCS.PHASECHK.TRANS64 P0, [R3+URZ+0x38], R2 ;  /* 0x00003802030085a7 */ /* 0x000f2400080010ff */
[----:B----4-:R-:W-:Y:S05]  /*8f70*/  @!P0 BRA `(.L_x_122) ;  /* 0xfffffffc00f08947 */ /* 0x010fea000383ffff */
[----:B------:R-:W-:Y:S05]  /*8f80*/  BRA `(.L_x_123) ;  /* 0xffffffb800047947 */ /* 0x000fea000383ffff */
.L_x_76:
[----:B------:R-:W-:Y:S07]  /*8f90*/  MOV R0, UR4 ;  /* 0x0000000400007c02 */ /* 0x000fee0008000f00 */
.L_x_124:
[----:B-1----:R1:W2:Y:S02]  /*8fa0*/  SYNCS.PHASECHK.TRANS64.TRYWAIT P0, [R0+URZ+0x50], R3 ;  /* 0x00005003000075a7 */ /* 0x0022a400080011ff */
[----:B--2---:R-:W-:Y:S05]  /*8fb0*/  @!P0 NANOSLEEP.SYNCS 0x989680 ;  /* 0x009896800000895d */ /* 0x004fea0003900000 */
[----:B------:R-:W2:Y:S02]  /*8fc0*/  @!P0 SYNCS.PHASECHK.TRANS64 P0, [R0+URZ+0x50], R3 ;  /* 0x00005003000085a7 */ /* 0x000ea400080010ff */
[----:B--2---:R-:W-:Y:S05]  /*8fd0*/  @!P0 BRA `(.L_x_124) ;  /* 0xfffffffc00f08947 */ /* 0x004fea000383ffff */
[----:B------:R-:W-:Y:S05]  /*8fe0*/  BRA `(.L_x_125) ;  /* 0xffffffbc00807947 */ /* 0x000fea000383ffff */
.L_x_82:
[----:B------:R-:W-:Y:S07]  /*8ff0*/  MOV R3, UR47 ;  /* 0x0000002f00037c02 */ /* 0x000fee0008000f00 */
.L_x_126:
[----:B-1----:R1:W3:Y:S02]  /*9000*/  SYNCS.PHASECHK.TRANS64.TRYWAIT P1, [R3+URZ+0x30], R4 ;  /* 0x00003004030075a7 */ /* 0x0022e400080211ff */
[----:B---3--:R-:W-:Y:S05]  /*9010*/  @!P1 NANOSLEEP.SYNCS 0x989680 ;  /* 0x009896800000995d */ /* 0x008fea0003900000 */
[----:B------:R-:W3:Y:S02]  /*9020*/  @!P1 SYNCS.PHASECHK.TRANS64 P1, [R3+URZ+0x30], R4 ;  /* 0x00003004030095a7 */ /* 0x000ee400080210ff */
[----:B---3--:R-:W-:Y:S05]  /*9030*/  @!P1 BRA `(.L_x_126) ;  /* 0xfffffffc00f09947 */ /* 0x008fea000383ffff */
[----:B------:R-:W-:Y:S05]  /*9040*/  BRA `(.L_x_81) ;  /* 0xffffffc800707947 */ /* 0x000fea000383ffff */
.L_x_84:
[----:B------:R-:W-:Y:S07]  /*9050*/  MOV R3, UR48 ;  /* 0x0000003000037c02 */ /* 0x000fee0008000f00 */
.L_x_127:
[----:B-1----:R1:W4:Y:S02]  /*9060*/  SYNCS.PHASECHK.TRANS64.TRYWAIT P1, [R3+URZ+0x70], R0 ;  /* 0x00007000030075a7 */ /* 0x00232400080211ff */
[----:B----4-:R-:W-:Y:S05]  /*9070*/  @!P1 NANOSLEEP.SYNCS 0x989680 ;  /* 0x009896800000995d */ /* 0x010fea0003900000 */
[----:B------:R-:W4:Y:S02]  /*9080*/  @!P1 SYNCS.PHASECHK.TRANS64 P1, [R3+URZ+0x70], R0 ;  /* 0x00007000030095a7 */ /* 0x000f2400080210ff */
[----:B----4-:R-:W-:Y:S05]  /*9090*/  @!P1 BRA `(.L_x_127) ;  /* 0xfffffffc00f09947 */ /* 0x010fea000383ffff */
[----:B------:R-:W-:Y:S05]  /*90a0*/  BRA `(.L_x_83) ;  /* 0xffffffcc002c7947 */ /* 0x000fea000383ffff */
        .weak           $__internal_0_$__cuda_sm10x_tcgen05_guardrail_trap_col_being_dealloced_not_returned_by_alloc
        .type           $__internal_0_$__cuda_sm10x_tcgen05_guardrail_trap_col_being_dealloced_not_returned_by_alloc,@function
        .size           $__internal_0_$__cuda_sm10x_tcgen05_guardrail_trap_col_being_dealloced_not_returned_by_alloc,($__internal_1_$__cuda_sm10x_tcgen05_guardrail_trap_phase_invalid_during_alloc - $__internal_0_$__cuda_sm10x_tcgen05_guardrail_trap_col_being_dealloced_not_returned_by_alloc)
$__internal_0_$__cuda_sm10x_tcgen05_guardrail_trap_col_being_dealloced_not_returned_by_alloc:
[----:B------:R-:W-:Y:S05]  /*90b0*/  BPT.TRAP 0x1 ;  /* 0x000000040000795c */ /* 0x000fea0000300000 */
[----:B------:R-:W-:-:S04]  /*90c0*/  HFMA2 R3, -RZ, RZ, 0, 0 ;  /* 0x00000000ff037431 */ /* 0x000fc800000001ff */
[----:B------:R-:W-:Y:S05]  /*90d0*/  RET.REL.NODEC R2 `(_ZN7cutlass13device_kernelINS_4gemm6kernel13GemmUniversalIN4cute5tupleIJiiiiEEENS1_10collective13CollectiveMmaINS1_35MainloopSm100TmaUmmaWarpSpecializedILi3ELi2ELi4ENS5_IJNS4_1CILi1EEESB_SB_EEEEENS5_IJNSA_ILi128EEENSA_ILi112EEENSA_ILi256EEEEEENS_12float_e4m3_tENS5_IJlSB_lEEESI_SJ_NS4_8TiledMMAINS4_8MMA_AtomIJNS4_10MMA_TraitsINS4_19SM100_MMA_F8F6F4_SSEJSI_SI_fSE_SF_NS4_17integral_constantINS4_4UMMA5MajorELSQ_0EEESR_NSO_INSP_7ScaleInELSS_0EEEST_EEEEEENS4_6LayoutISC_NS5_IJNSA_ILi0EEESX_SX_EEEEENS5_IJNS4_10UnderscoreES10_S10_EEEEENS4_13SM90_TMA_LOADENS4_14ComposedLayoutINS4_7SwizzleILi3ELi4ELi3EEENS4_18smem_ptr_flag_bitsILi8EEENSW_INS5_IJNSA_ILi8EEESE_EEENS5_IJSE_SB_EEEEEEEvNS4_8identityES13_S1D_vS1E_EENS_8epilogue10collective18CollectiveEpilogueINS1G_23Sm100TmaWarpSpecializedILi1ELi1ELi112ELb0ELb0EEEJSH_NS5_IJNSW_ISE_SB_EENSW_ISF_SB_EEEEESI_SJ_SI_SJ_NS1G_6fusion15FusionCallbacksIS1K_NS1O_17LinearCombinationISI_fSI_fLNS_15FloatRoundStyleE2EEESH_S1N_JEEENS4_5SM1004TMEM4LOAD26SM100_TMEM_LOAD_32dp32b16xES13_NS14_INS15_ILi0ELi4ELi3EEES18_NSW_INS5_IJS19_NSA_ILi16EEEEEENS5_IJS1Z_SB_EEEEEEENS4_39AutoVectorizingCopyWithAssumedAlignmentILi128EEENS4_14SM90_TMA_STOREES23_S25_S25_EEEvvEEEEvNT_6ParamsE) ;  /* 0xffffff6c02c87950 */ /* 0x000fea0003c3ffff */
        .weak           $__internal_1_$__cuda_sm10x_tcgen05_guardrail_trap_phase_invalid_during_alloc
        .type           $__internal_1_$__cuda_sm10x_tcgen05_guardrail_trap_phase_invalid_during_alloc,@function
        .size           $__internal_1_$__cuda_sm10x_tcgen05_guardrail_trap_phase_invalid_during_alloc,($__internal_2_$__cuda_sm10x_tcgen05_guardrail_trap_unallocated_columns_being_dealloced - $__internal_1_$__cuda_sm10x_tcgen05_guardrail_trap_phase_invalid_during_alloc)
$__internal_1_$__cuda_sm10x_tcgen05_guardrail_trap_phase_invalid_during_alloc:
[----:B------:R-:W-:Y:S05]  /*90e0*/  BPT.TRAP 0x1 ;  /* 0x000000040000795c */ /* 0x000fea0000300000 */
[----:B------:R-:W-:-:S04]  /*90f0*/  MOV R3, 0x0 ;  /* 0x0000000000037802 */ /* 0x000fc80000000f00 */
[----:B------:R-:W-:Y:S05]  /*9100*/  RET.REL.NODEC R2 `(_ZN7cutlass13device_kernelINS_4gemm6kernel13GemmUniversalIN4cute5tupleIJiiiiEEENS1_10collective13CollectiveMmaINS1_35MainloopSm100TmaUmmaWarpSpecializedILi3ELi2ELi4ENS5_IJNS4_1CILi1EEESB_SB_EEEEENS5_IJNSA_ILi128EEENSA_ILi112EEENSA_ILi256EEEEEENS_12float_e4m3_tENS5_IJlSB_lEEESI_SJ_NS4_8TiledMMAINS4_8MMA_AtomIJNS4_10MMA_TraitsINS4_19SM100_MMA_F8F6F4_SSEJSI_SI_fSE_SF_NS4_17integral_constantINS4_4UMMA5MajorELSQ_0EEESR_NSO_INSP_7ScaleInELSS_0EEEST_EEEEEENS4_6LayoutISC_NS5_IJNSA_ILi0EEESX_SX_EEEEENS5_IJNS4_10UnderscoreES10_S10_EEEEENS4_13SM90_TMA_LOADENS4_14ComposedLayoutINS4_7SwizzleILi3ELi4ELi3EEENS4_18smem_ptr_flag_bitsILi8EEENSW_INS5_IJNSA_ILi8EEESE_EEENS5_IJSE_SB_EEEEEEEvNS4_8identityES13_S1D_vS1E_EENS_8epilogue10collective18CollectiveEpilogueINS1G_23Sm100TmaWarpSpecializedILi1ELi1ELi112ELb0ELb0EEEJSH_NS5_IJNSW_ISE_SB_EENSW_ISF_SB_EEEEESI_SJ_SI_SJ_NS1G_6fusion15FusionCallbacksIS1K_NS1O_17LinearCombinationISI_fSI_fLNS_15FloatRoundStyleE2EEESH_S1N_JEEENS4_5SM1004TMEM4LOAD26SM100_TMEM_LOAD_32dp32b16xES13_NS14_INS15_ILi0ELi4ELi3EEES18_NSW_INS5_IJS19_NSA_ILi16EEEEEENS5_IJS1Z_SB_EEEEEEENS4_39AutoVectorizingCopyWithAssumedAlignmentILi128EEENS4_14SM90_TMA_STOREES23_S25_S25_EEEvvEEEEvNT_6ParamsE) ;  /* 0xffffff6c02bc7950 */ /* 0x000fea0003c3ffff */
        .weak           $__internal_2_$__cuda_sm10x_tcgen05_guardrail_trap_unallocated_columns_being_dealloced
        .type           $__internal_2_$__cuda_sm10x_tcgen05_guardrail_trap_unallocated_columns_being_dealloced,@function
        .size           $__internal_2_$__cuda_sm10x_tcgen05_guardrail_trap_unallocated_columns_being_dealloced,(.L_x_129 - $__internal_2_$__cuda_sm10x_tcgen05_guardrail_trap_unallocated_columns_being_dealloced)
$__internal_2_$__cuda_sm10x_tcgen05_guardrail_trap_unallocated_columns_being_dealloced:
[----:B------:R-:W-:Y:S05]  /*9110*/  BPT.TRAP 0x1 ;  /* 0x000000040000795c */ /* 0x000fea0000300000 */
[----:B------:R-:W-:-:S04]  /*9120*/  HFMA2 R3, -RZ, RZ, 0, 0 ;  /* 0x00000000ff037431 */ /* 0x000fc800000001ff */
[----:B------:R-:W-:Y:S05]  /*9130*/  RET.REL.NODEC R2 `(_ZN7cutlass13device_kernelINS_4gemm6kernel13GemmUniversalIN4cute5tupleIJiiiiEEENS1_10collective13CollectiveMmaINS1_35MainloopSm100TmaUmmaWarpSpecializedILi3ELi2ELi4ENS5_IJNS4_1CILi1EEESB_SB_EEEEENS5_IJNSA_ILi128EEENSA_ILi112EEENSA_ILi256EEEEEENS_12float_e4m3_tENS5_IJlSB_lEEESI_SJ_NS4_8TiledMMAINS4_8MMA_AtomIJNS4_10MMA_TraitsINS4_19SM100_MMA_F8F6F4_SSEJSI_SI_fSE_SF_NS4_17integral_constantINS4_4UMMA5MajorELSQ_0EEESR_NSO_INSP_7ScaleInELSS_0EEEST_EEEEEENS4_6LayoutISC_NS5_IJNSA_ILi0EEESX_SX_EEEEENS5_IJNS4_10UnderscoreES10_S10_EEEEENS4_13SM90_TMA_LOADENS4_14ComposedLayoutINS4_7SwizzleILi3ELi4ELi3EEENS4_18smem_ptr_flag_bitsILi8EEENSW_INS5_IJNSA_ILi8EEESE_EEENS5_IJSE_SB_EEEEEEEvNS4_8identityES13_S1D_vS1E_EENS_8epilogue10collective18CollectiveEpilogueINS1G_23Sm100TmaWarpSpecializedILi1ELi1ELi112ELb0ELb0EEEJSH_NS5_IJNSW_ISE_SB_EENSW_ISF_SB_EEEEESI_SJ_SI_SJ_NS1G_6fusion15FusionCallbacksIS1K_NS1O_17LinearCombinationISI_fSI_fLNS_15FloatRoundStyleE2EEESH_S1N_JEEENS4_5SM1004TMEM4LOAD26SM100_TMEM_LOAD_32dp32b16xES13_NS14_INS15_ILi0ELi4ELi3EEES18_NSW_INS5_IJS19_NSA_ILi16EEEEEENS5_IJS1Z_SB_EEEEEEENS4_39AutoVectorizingCopyWithAssumedAlignmentILi128EEENS4_14SM90_TMA_STOREES23_S25_S25_EEEvvEEEEvNT_6ParamsE) ;  /* 0xffffff6c02b07950 */ /* 0x000fea0003c3ffff */
.L_x_128:
[----:B------:R-:W-:-:S00]  /*9140*/  BRA `(.L_x_128) ;  /* 0xfffffffc00fc7947 */ /* 0x000fc0000383ffff */
[----:B------:R-:W-:-:S00]  /*9150*/  NOP ;  /* 0x0000000000007918 */ /* 0x000fc00000000000 */
        /* <DEDUP_REMOVED lines=10> */
.L_x_129:


//--------------------- .nv.global.init           --------------------------
	.section	.nv.global.init,"aw",@progbits
.nv.global.init:
	.type		$str$26,@object
	.size		$str$26,($str$25 - $str$26)
$str$26:
        /*0000*/ 	.byte	0x2f, 0x74, 0x6d, 0x70, 0x2f, 0x63, 0x75, 0x74, 0x6c, 0x61, 0x73, 0x73, 0x5f, 0x73, 0x77, 0x65
        /*0010*/ 	.byte	0x65, 0x70, 0x5f, 0x73, 0x72, 0x63, 0x2f, 0x69, 0x6e, 0x63, 0x6c, 0x75, 0x64, 0x65, 0x2f, 0x63
        /*0020*/ 	.byte	0x75, 0x74, 0x65, 0x2f, 0x61, 0x74, 0x6f, 0x6d, 0x2f, 0x63, 0x6f, 0x70, 0x79, 0x5f, 0x74, 0x72
        /*0030*/ 	.byte	0x61, 0x69, 0x74, 0x73, 0x5f, 0x73, 0x6d, 0x31, 0x30, 0x30, 0x2e, 0x68, 0x70, 0x70, 0x00
	.type		$str$25,@object
	.size		$str$25,(__unnamed_1 - $str$25)
$str$25:
        /*003f*/ 	.byte	0x28, 0x28, 0x75, 0x69, 0x6e, 0x74, 0x33, 0x32, 0x5f, 0x74, 0x28, 0x74, 0x68, 0x72, 0x65, 0x61
        /*004f*/ 	.byte	0x64, 0x49, 0x64, 0x78, 0x2e, 0x78, 0x29, 0x20, 0x2f, 0x20, 0x33, 0x32, 0x29, 0x20, 0x25, 0x20
        /*005f*/ 	.byte	0x34, 0x29, 0x20, 0x3d, 0x3d, 0x20, 0x28, 0x28, 0x28, 0x74, 0x6d, 0x65, 0x6d, 0x5f, 0x61, 0x64
        /*006f*/ 	.byte	0x64, 0x72, 0x20, 0x3e, 0x3e, 0x20, 0x31, 0x36, 0x29, 0x20, 0x2f, 0x20, 0x33, 0x32, 0x29, 0x20
        /*007f*/ 	.byte	0x25, 0x20, 0x34, 0x29, 0x00
	.type		__unnamed_1,@object
	.size		__unnamed_1,(.L_1 - __unnamed_1)
__unnamed_1:
        /*0084*/ 	.byte	0x63, 0x6f, 0x6e, 0x73, 0x74, 0x65, 0x78, 0x70, 0x72, 0x20, 0x76, 0x6f, 0x69, 0x64, 0x20, 0x63
        /* <DEDUP_REMOVED lines=36> */
        /*02d4*/ 	.byte	0x3a, 0x43, 0x3c, 0x30, 0x3e, 0x3e, 0x3e, 0x3e, 0x5d, 0x00
.L_1:


//--------------------- .nv.shared._ZN7cutlass13device_kernelINS_4gemm6kernel13GemmUniversalIN4cute5tupleIJiiiiEEENS1_10collective13CollectiveMmaINS1_35MainloopSm100TmaUmmaWarpSpecializedILi3ELi2ELi4ENS5_IJNS4_1CILi1EEESB_SB_EEEEENS5_IJNSA_ILi128EEENSA_ILi112EEENSA_ILi256EEEEEENS_12float_e4m3_tENS5_IJlSB_lEEESI_SJ_NS4_8TiledMMAINS4_8MMA_AtomIJNS4_10MMA_TraitsINS4_19SM100_MMA_F8F6F4_SSEJSI_SI_fSE_SF_NS4_17integral_constantINS4_4UMMA5MajorELSQ_0EEESR_NSO_INSP_7ScaleInELSS_0EEEST_EEEEEENS4_6LayoutISC_NS5_IJNSA_ILi0EEESX_SX_EEEEENS5_IJNS4_10UnderscoreES10_S10_EEEEENS4_13SM90_TMA_LOADENS4_14ComposedLayoutINS4_7SwizzleILi3ELi4ELi3EEENS4_18smem_ptr_flag_bitsILi8EEENSW_INS5_IJNSA_ILi8EEESE_EEENS5_IJSE_SB_EEEEEEEvNS4_8identityES13_S1D_vS1E_EENS_8epilogue10collective18CollectiveEpilogueINS1G_23Sm100TmaWarpSpecializedILi1ELi1ELi112ELb0ELb0EEEJSH_NS5_IJNSW_ISE_SB_EENSW_ISF_SB_EEEEESI_SJ_SI_SJ_NS1G_6fusion15FusionCallbacksIS1K_NS1O_17LinearCombinationISI_fSI_fLNS_15FloatRoundStyleE2EEESH_S1N_JEEENS4_5SM1004TMEM4LOAD26SM100_TMEM_LOAD_32dp32b16xES13_NS14_INS15_ILi0ELi4ELi3EEES18_NSW_INS5_IJS19_NSA_ILi16EEEEEENS5_IJS1Z_SB_EEEEEEENS4_39AutoVectorizingCopyWithAssumedAlignmentILi128EEENS4_14SM90_TMA_STOREES23_S25_S25_EEEvvEEEEvNT_6ParamsE --------------------------
	.section	.nv.shared._ZN7cutlass13device_kernelINS_4gemm6kernel13GemmUniversalIN4cute5tupleIJiiiiEEENS1_10collective13CollectiveMmaINS1_35MainloopSm100TmaUmmaWarpSpecializedILi3ELi2ELi4ENS5_IJNS4_1CILi1EEESB_SB_EEEEENS5_IJNSA_ILi128EEENSA_ILi112EEENSA_ILi256EEEEEENS_12float_e4m3_tENS5_IJlSB_lEEESI_SJ_NS4_8TiledMMAINS4_8MMA_AtomIJNS4_10MMA_TraitsINS4_19SM100_MMA_F8F6F4_SSEJSI_SI_fSE_SF_NS4_17integral_constantINS4_4UMMA5MajorELSQ_0EEESR_NSO_INSP_7ScaleInELSS_0EEEST_EEEEEENS4_6LayoutISC_NS5_IJNSA_ILi0EEESX_SX_EEEEENS5_IJNS4_10UnderscoreES10_S10_EEEEENS4_13SM90_TMA_LOADENS4_14ComposedLayoutINS4_7SwizzleILi3ELi4ELi3EEENS4_18smem_ptr_flag_bitsILi8EEENSW_INS5_IJNSA_ILi8EEESE_EEENS5_IJSE_SB_EEEEEEEvNS4_8identityES13_S1D_vS1E_EENS_8epilogue10collective18CollectiveEpilogueINS1G_23Sm100TmaWarpSpecializedILi1ELi1ELi112ELb0ELb0EEEJSH_NS5_IJNSW_ISE_SB_EENSW_ISF_SB_EEEEESI_SJ_SI_SJ_NS1G_6fusion15FusionCallbacksIS1K_NS1O_17LinearCombinationISI_fSI_fLNS_15FloatRoundStyleE2EEESH_S1N_JEEENS4_5SM1004TMEM4LOAD26SM100_TMEM_LOAD_32dp32b16xES13_NS14_INS15_ILi0ELi4ELi3EEES18_NSW_INS5_IJS19_NSA_ILi16EEEEEENS5_IJS1Z_SB_EEEEEEENS4_39AutoVectorizingCopyWithAssumedAlignmentILi128EEENS4_14SM90_TMA_STOREES23_S25_S25_EEEvvEEEEvNT_6ParamsE,"aw",@nobits
	.sectionflags	@""
	.align	16
	.zero		1024


//--------------------- .nv.shared.reserved.0     --------------------------
	.section	.nv.shared.reserved.0,"aw",@nobits
	.weak		__nv_reservedSMEM_offset_0_alias
	.size		__nv_reservedSMEM_offset_0_alias, 0, 64
	.other		__nv_reservedSMEM_offset_0_alias,@"STO_CUDA_RESERVED_SHARED STV_DEFAULT"
__nv_reservedSMEM_offset_0_alias:
	.zero		0
.nv.shared.reserved.0:
	.zero		64
	.weak		__nv_reservedSMEM_tcgen05_partition
	.type		__nv_reservedSMEM_tcgen05_partition,@object
	.size		__nv_reservedSMEM_tcgen05_partition,(.L_0 - __nv_reservedSMEM_tcgen05_partition)
__nv_reservedSMEM_tcgen05_partition:
	.zero		32
.L_0:


//--------------------- .nv.global                --------------------------
	.section	.nv.global,"aw",@nobits
.nv.global:
	.type		_ZN40_INTERNAL_5fe65158_4_k_cu_542eac8e_303124cute1_E,@object
	.size		_ZN40_INTERNAL_5fe65158_4_k_cu_542eac8e_303124cute1_E,(_ZN40_INTERNAL_5fe65158_4_k_cu_542eac8e_303124cuda3std3__45__cpo6cbeginE - _ZN40_INTERNAL_5fe65158_4_k_cu_542eac8e_303124cute1_E)
_ZN40_INTERNAL_5fe65158_4_k_cu_542eac8e_303124cute1_E:
	.zero		1
	.type		_ZN40_INTERNAL_5fe65158_4_k_cu_542eac8e_303124cuda3std3__45__cpo6cbeginE,@object
	.size		_ZN40_INTERNAL_5fe65158_4_k_cu_542eac8e_303124cuda3std3__45__cpo6cbeginE,(_ZN40_INTERNAL_5fe65158_4_k_cu_542eac8e_303124cuda3std3__48in_placeE - _ZN40_INTERNAL_5fe65158_4_k_cu_542eac8e_303124cuda3std3__45__cpo6cbeginE)
_ZN40_INTERNAL_5fe65158_4_k_cu_542eac8e_303124cuda3std3__45__cpo6cbeginE:
	.zero		1
	.type		_ZN40_INTERNAL_5fe65158_4_k_cu_542eac8e_303124cuda3std3__48in_placeE,@object
	.size		_ZN40_INTERNAL_5fe65158_4_k_cu_542eac8e_303124cuda3std3__48in_placeE,(_ZN40_INTERNAL_5fe65158_4_k_cu_542eac8e_303124cuda3std6ranges3__45__cpo9iter_moveE - _ZN40_INTERNAL_5fe65158_4_k_cu_542eac8e_303124cuda3std3__48in_placeE)
_ZN40_INTERNAL_5fe65158_4_k_cu_542eac8e_303124cuda3std3__48in_placeE:
	.zero		1
	.type		_ZN40_INTERNAL_5fe65158_4_k_cu_542eac8e_303124cuda3std6ranges3__45__cpo9iter_moveE,@object
	.size		_ZN40_INTERNAL_5fe65158_4_k_cu_542eac8e_303124cuda3std6ranges3__45__cpo9iter_moveE,(_ZN40_INTERNAL_5fe65158_4_k_cu_542eac8e_303124cuda3std3__45__cpo5beginE - _ZN40_INTERNAL_5fe65158_4_k_cu_542eac8e_303124cuda3std6ranges3__45__cpo9iter_moveE)
_ZN40_INTERNAL_5fe65158_4_k_cu_542eac8e_303124cuda3std6ranges3__45__cpo9iter_moveE:
	.zero		1
	.type		_ZN40_INTERNAL_5fe65158_4_k_cu_542eac8e_303124cuda3std3__45__cpo5beginE,@object
	.size		_ZN40_INTERNAL_5fe65158_4_k_cu_542eac8e_303124cuda3std3__45__cpo5beginE,(_ZN40_INTERNAL_5fe65158_4_k_cu_542eac8e_303124cuda3std3__442_GLOBAL__N__5fe65158_4_k_cu_542eac8e_303126ignoreE - _ZN40_INTERNAL_5fe65158_4_k_cu_542eac8e_303124cuda3std3__45__cpo5beginE)
_ZN40_INTERNAL_5fe65158_4_k_cu_542eac8e_303124cuda3std3__45__cpo5beginE:
	.zero		1
	.type		_ZN40_INTERNAL_5fe65158_4_k_cu_542eac8e_303124cuda3std3__442_GLOBAL__N__5fe65158_4_k_cu_542eac8e_303126ignoreE,@object
	.size		_ZN40_INTERNAL_5fe65158_4_k_cu_542eac8e_303124cuda3std3__442_GLOBAL__N__5fe65158_4_k_cu_542eac8e_303126ignoreE,(_ZN40_INTERNAL_5fe65158_4_k_cu_542eac8e_303124cute7productE - _ZN40_INTERNAL_5fe65158_4_k_cu_542eac8e_303124cuda3std3__442_GLOBAL__N__5fe65158_4_k_cu_542eac8e_303126ignoreE)
_ZN40_INTERNAL_5fe65158_4_k_cu_542eac8e_303124cuda3std3__442_GLOBAL__N__5fe65158_4_k_cu_542eac8e_303126ignoreE:
	.zero		1
	.type		_ZN40_INTERNAL_5fe65158_4_k_cu_542eac8e_303124cute7productE,@object
	.size		_ZN40_INTERNAL_5fe65158_4_k_cu_542eac8e_303124cute7productE,(_ZN40_INTERNAL_5fe65158_4_k_cu_542eac8e_303124cuda3std3__45__cpo3endE - _ZN40_INTERNAL_5fe65158_4_k_cu_542eac8e_303124cute7productE)
_ZN40_INTERNAL_5fe65158_4_k_cu_542eac8e_303124cute7productE:
	.zero		1
	.type		_ZN40_INTERNAL_5fe65158_4_k_cu_542eac8e_303124cuda3std3__45__cpo3endE,@object
	.size		_ZN40_INTERNAL_5fe65158_4_k_cu_542eac8e_303124cuda3std3__45__cpo3endE,(_ZN40_INTERNAL_5fe65158_4_k_cu_542eac8e_303124cuda3std3__419piecewise_constructE - _ZN40_INTERNAL_5fe65158_4_k_cu_542eac8e_303124cuda3std3__45__cpo3endE)
_ZN40_INTERNAL_5fe65158_4_k_cu_542eac8e_303124cuda3std3__45__cpo3endE:
	.zero		1
	.type		_ZN40_INTERNAL_5fe65158_4_k_cu_542eac8e_303124cuda3std3__419piecewise_constructE,@object
	.size		_ZN40_INTERNAL_5fe65158_4_k_cu_542eac8e_303124cuda3std3__419piecewise_constructE,(_ZN40_INTERNAL_5fe65158_4_k_cu_542eac8e_303124cuda3std3__45__cpo4cendE - _ZN40_INTERNAL_5fe65158_4_k_cu_542eac8e_303124cuda3std3__419piecewise_constructE)
_ZN40_INTERNAL_5fe65158_4_k_cu_542eac8e_303124cuda3std3__419piecewise_constructE:
	.zero		1
	.type		_ZN40_INTERNAL_5fe65158_4_k_cu_542eac8e_303124cuda3std3__45__cpo4cendE,@object
	.size		_ZN40_INTERNAL_5fe65158_4_k_cu_542eac8e_303124cuda3std3__45__cpo4cendE,(_ZN40_INTERNAL_5fe65158_4_k_cu_542eac8e_303124cuda3std6ranges3__45__cpo4swapE - _ZN40_INTERNAL_5fe65158_4_k_cu_542eac8e_303124cuda3std3__45__cpo4cendE)
_ZN40_INTERNAL_5fe65158_4_k_cu_542eac8e_303124cuda3std3__45__cpo4cendE:
	.zero		1
	.type		_ZN40_INTERNAL_5fe65158_4_k_cu_542eac8e_303124cuda3std6ranges3__45__cpo4swapE,@object
	.size		_ZN40_INTERNAL_5fe65158_4_k_cu_542eac8e_303124cuda3std6ranges3__45__cpo4swapE,(.L_9 - _ZN40_INTERNAL_5fe65158_4_k_cu_542eac8e_303124cuda3std6ranges3__45__cpo4swapE)
_ZN40_INTERNAL_5fe65158_4_k_cu_542eac8e_303124cuda3std6ranges3__45__cpo4swapE:
	.zero		1
.L_9:


//--------------------- .nv.constant0._ZN7cutlass13device_kernelINS_4gemm6kernel13GemmUniversalIN4cute5tupleIJiiiiEEENS1_10collective13CollectiveMmaINS1_35MainloopSm100TmaUmmaWarpSpecializedILi3ELi2ELi4ENS5_IJNS4_1CILi1EEESB_SB_EEEEENS5_IJNSA_ILi128EEENSA_ILi112EEENSA_ILi256EEEEEENS_12float_e4m3_tENS5_IJlSB_lEEESI_SJ_NS4_8TiledMMAINS4_8MMA_AtomIJNS4_10MMA_TraitsINS4_19SM100_MMA_F8F6F4_SSEJSI_SI_fSE_SF_NS4_17integral_constantINS4_4UMMA5MajorELSQ_0EEESR_NSO_INSP_7ScaleInELSS_0EEEST_EEEEEENS4_6LayoutISC_NS5_IJNSA_ILi0EEESX_SX_EEEEENS5_IJNS4_10UnderscoreES10_S10_EEEEENS4_13SM90_TMA_LOADENS4_14ComposedLayoutINS4_7SwizzleILi3ELi4ELi3EEENS4_18smem_ptr_flag_bitsILi8EEENSW_INS5_IJNSA_ILi8EEESE_EEENS5_IJSE_SB_EEEEEEEvNS4_8identityES13_S1D_vS1E_EENS_8epilogue10collective18CollectiveEpilogueINS1G_23Sm100TmaWarpSpecializedILi1ELi1ELi112ELb0ELb0EEEJSH_NS5_IJNSW_ISE_SB_EENSW_ISF_SB_EEEEESI_SJ_SI_SJ_NS1G_6fusion15FusionCallbacksIS1K_NS1O_17LinearCombinationISI_fSI_fLNS_15FloatRoundStyleE2EEESH_S1N_JEEENS4_5SM1004TMEM4LOAD26SM100_TMEM_LOAD_32dp32b16xES13_NS14_INS15_ILi0ELi4ELi3EEES18_NSW_INS5_IJS19_NSA_ILi16EEEEEENS5_IJS1Z_SB_EEEEEEENS4_39AutoVectorizingCopyWithAssumedAlignmentILi128EEENS4_14SM90_TMA_STOREES23_S25_S25_EEEvvEEEEvNT_6ParamsE --------------------------
	.section	.nv.constant0._ZN7cutlass13device_kernelINS_4gemm6kernel13GemmUniversalIN4cute5tupleIJiiiiEEENS1_10collective13CollectiveMmaINS1_35MainloopSm100TmaUmmaWarpSpecializedILi3ELi2ELi4ENS5_IJNS4_1CILi1EEESB_SB_EEEEENS5_IJNSA_ILi128EEENSA_ILi112EEENSA_ILi256EEEEEENS_12float_e4m3_tENS5_IJlSB_lEEESI_SJ_NS4_8TiledMMAINS4_8MMA_AtomIJNS4_10MMA_TraitsINS4_19SM100_MMA_F8F6F4_SSEJSI_SI_fSE_SF_NS4_17integral_constantINS4_4UMMA5MajorELSQ_0EEESR_NSO_INSP_7ScaleInELSS_0EEEST_EEEEEENS4_6LayoutISC_NS5_IJNSA_ILi0EEESX_SX_EEEEENS5_IJNS4_10UnderscoreES10_S10_EEEEENS4_13SM90_TMA_LOADENS4_14ComposedLayoutINS4_7SwizzleILi3ELi4ELi3EEENS4_18smem_ptr_flag_bitsILi8EEENSW_INS5_IJNSA_ILi8EEESE_EEENS5_IJSE_SB_EEEEEEEvNS4_8identityES13_S1D_vS1E_EENS_8epilogue10collective18CollectiveEpilogueINS1G_23Sm100TmaWarpSpecializedILi1ELi1ELi112ELb0ELb0EEEJSH_NS5_IJNSW_ISE_SB_EENSW_ISF_SB_EEEEESI_SJ_SI_SJ_NS1G_6fusion15FusionCallbacksIS1K_NS1O_17LinearCombinationISI_fSI_fLNS_15FloatRoundStyleE2EEESH_S1N_JEEENS4_5SM1004TMEM4LOAD26SM100_TMEM_LOAD_32dp32b16xES13_NS14_INS15_ILi0ELi4ELi3EEES18_NSW_INS5_IJS19_NSA_ILi16EEEEEENS5_IJS1Z_SB_EEEEEEENS4_39AutoVectorizingCopyWithAssumedAlignmentILi128EEENS4_14SM90_TMA_STOREES23_S25_S25_EEEvvEEEEvNT_6ParamsE,"a",@progbits
	.sectionflags	@""
	.align	4
.nv.constant0._ZN7cutlass13device_kernelINS_4gemm6kernel13GemmUniversalIN4cute5tupleIJiiiiEEENS1_10collective13CollectiveMmaINS1_35MainloopSm100TmaUmmaWarpSpecializedILi3ELi2ELi4ENS5_IJNS4_1CILi1EEESB_SB_EEEEENS5_IJNSA_ILi128EEENSA_ILi112EEENSA_ILi256EEEEEENS_12float_e4m3_tENS5_IJlSB_lEEESI_SJ_NS4_8TiledMMAINS4_8MMA_AtomIJNS4_10MMA_TraitsINS4_19SM100_MMA_F8F6F4_SSEJSI_SI_fSE_SF_NS4_17integral_constantINS4_4UMMA5MajorELSQ_0EEESR_NSO_INSP_7ScaleInELSS_0EEEST_EEEEEENS4_6LayoutISC_NS5_IJNSA_ILi0EEESX_SX_EEEEENS5_IJNS4_10UnderscoreES10_S10_EEEEENS4_13SM90_TMA_LOADENS4_14ComposedLayoutINS4_7SwizzleILi3ELi4ELi3EEENS4_18smem_ptr_flag_bitsILi8EEENSW_INS5_IJNSA_ILi8EEESE_EEENS5_IJSE_SB_EEEEEEEvNS4_8identityES13_S1D_vS1E_EENS_8epilogue10collective18CollectiveEpilogueINS1G_23Sm100TmaWarpSpecializedILi1ELi1ELi112ELb0ELb0EEEJSH_NS5_IJNSW_ISE_SB_EENSW_ISF_SB_EEEEESI_SJ_SI_SJ_NS1G_6fusion15FusionCallbacksIS1K_NS1O_17LinearCombinationISI_fSI_fLNS_15FloatRoundStyleE2EEESH_S1N_JEEENS4_5SM1004TMEM4LOAD26SM100_TMEM_LOAD_32dp32b16xES13_NS14_INS15_ILi0ELi4ELi3EEES18_NSW_INS5_IJS19_NSA_ILi16EEEEEENS5_IJS1Z_SB_EEEEEEENS4_39AutoVectorizingCopyWithAssumedAlignmentILi128EEENS4_14SM90_TMA_STOREES23_S25_S25_EEEvvEEEEvNT_6ParamsE:
	.zero		2944


//--------------------- SYMBOLS --------------------------

	.type		.nv.reservedSmem.offset0,@object
	.size		.nv.reservedSmem.offset0,0x4
	.type		.nv.reservedSmem.cap,@object
	.size		.nv.reservedSmem.cap,0x4
	.type		__assertfail,@function
